//
// Generated by NVIDIA NVVM Compiler
//
// Compiler Build ID: CL-36424714
// Cuda compilation tools, release 13.0, V13.0.88
// Based on NVVM 20.0.0
//

.version 9.0
.target sm_100
.address_size 64

	// .globl	_Z33voxel_sampling_feature_gpu_kerneliiifiPKfPKiPf

.visible .entry _Z33voxel_sampling_feature_gpu_kerneliiifiPKfPKiPf(
	.param .u32 _Z33voxel_sampling_feature_gpu_kerneliiifiPKfPKiPf_param_0,
	.param .u32 _Z33voxel_sampling_feature_gpu_kerneliiifiPKfPKiPf_param_1,
	.param .u32 _Z33voxel_sampling_feature_gpu_kerneliiifiPKfPKiPf_param_2,
	.param .f32 _Z33voxel_sampling_feature_gpu_kerneliiifiPKfPKiPf_param_3,
	.param .u32 _Z33voxel_sampling_feature_gpu_kerneliiifiPKfPKiPf_param_4,
	.param .u64 .ptr .align 1 _Z33voxel_sampling_feature_gpu_kerneliiifiPKfPKiPf_param_5,
	.param .u64 .ptr .align 1 _Z33voxel_sampling_feature_gpu_kerneliiifiPKfPKiPf_param_6,
	.param .u64 .ptr .align 1 _Z33voxel_sampling_feature_gpu_kerneliiifiPKfPKiPf_param_7
)
{
	.reg .pred 	%p<32>;
	.reg .b32 	%r<238>;
	.reg .b32 	%f<63>;
	.reg .b64 	%rd<57>;

	ld.param.u32 	%r69, [_Z33voxel_sampling_feature_gpu_kerneliiifiPKfPKiPf_param_0];
	ld.param.u32 	%r67, [_Z33voxel_sampling_feature_gpu_kerneliiifiPKfPKiPf_param_1];
	ld.param.u32 	%r70, [_Z33voxel_sampling_feature_gpu_kerneliiifiPKfPKiPf_param_2];
	ld.param.f32 	%f2, [_Z33voxel_sampling_feature_gpu_kerneliiifiPKfPKiPf_param_3];
	ld.param.u32 	%r68, [_Z33voxel_sampling_feature_gpu_kerneliiifiPKfPKiPf_param_4];
	ld.param.u64 	%rd9, [_Z33voxel_sampling_feature_gpu_kerneliiifiPKfPKiPf_param_5];
	ld.param.u64 	%rd10, [_Z33voxel_sampling_feature_gpu_kerneliiifiPKfPKiPf_param_6];
	ld.param.u64 	%rd11, [_Z33voxel_sampling_feature_gpu_kerneliiifiPKfPKiPf_param_7];
	cvta.to.global.u64 	%rd1, %rd9;
	cvta.to.global.u64 	%rd2, %rd10;
	cvta.to.global.u64 	%rd3, %rd11;
	mov.u32 	%r71, %tid.x;
	mov.u32 	%r72, %ctaid.x;
	mov.u32 	%r73, %ntid.x;
	mad.lo.s32 	%r1, %r72, %r73, %r71;
	rem.s32 	%r2, %r1, %r70;
	mul.lo.s32 	%r74, %r70, %r69;
	setp.ge.s32 	%p1, %r1, %r74;
	@%p1 bra 	$L__BB0_41;
	setp.lt.s32 	%p2, %r68, 1;
	mov.b32 	%r224, 0;
	@%p2 bra 	$L__BB0_14;
	mul.lo.s32 	%r3, %r2, %r68;
	and.b32  	%r4, %r68, 15;
	setp.lt.u32 	%p3, %r68, 16;
	mov.b32 	%r213, 0;
	mov.u32 	%r224, %r213;
	@%p3 bra 	$L__BB0_5;
	and.b32  	%r213, %r68, 2147483632;
	mov.b32 	%r225, 0;
	mov.u32 	%r224, %r225;
$L__BB0_4:
	.pragma "nounroll";
	add.s32 	%r79, %r225, %r3;
	mul.wide.s32 	%rd12, %r79, 4;
	add.s64 	%rd13, %rd2, %rd12;
	ld.global.u32 	%r80, [%rd13];
	not.b32 	%r81, %r80;
	shr.u32 	%r82, %r81, 31;
	add.s32 	%r83, %r224, %r82;
	ld.global.u32 	%r84, [%rd13+4];
	not.b32 	%r85, %r84;
	shr.u32 	%r86, %r85, 31;
	add.s32 	%r87, %r83, %r86;
	ld.global.u32 	%r88, [%rd13+8];
	not.b32 	%r89, %r88;
	shr.u32 	%r90, %r89, 31;
	add.s32 	%r91, %r87, %r90;
	ld.global.u32 	%r92, [%rd13+12];
	not.b32 	%r93, %r92;
	shr.u32 	%r94, %r93, 31;
	add.s32 	%r95, %r91, %r94;
	ld.global.u32 	%r96, [%rd13+16];
	not.b32 	%r97, %r96;
	shr.u32 	%r98, %r97, 31;
	add.s32 	%r99, %r95, %r98;
	ld.global.u32 	%r100, [%rd13+20];
	not.b32 	%r101, %r100;
	shr.u32 	%r102, %r101, 31;
	add.s32 	%r103, %r99, %r102;
	ld.global.u32 	%r104, [%rd13+24];
	not.b32 	%r105, %r104;
	shr.u32 	%r106, %r105, 31;
	add.s32 	%r107, %r103, %r106;
	ld.global.u32 	%r108, [%rd13+28];
	not.b32 	%r109, %r108;
	shr.u32 	%r110, %r109, 31;
	add.s32 	%r111, %r107, %r110;
	ld.global.u32 	%r112, [%rd13+32];
	not.b32 	%r113, %r112;
	shr.u32 	%r114, %r113, 31;
	add.s32 	%r115, %r111, %r114;
	ld.global.u32 	%r116, [%rd13+36];
	not.b32 	%r117, %r116;
	shr.u32 	%r118, %r117, 31;
	add.s32 	%r119, %r115, %r118;
	ld.global.u32 	%r120, [%rd13+40];
	not.b32 	%r121, %r120;
	shr.u32 	%r122, %r121, 31;
	add.s32 	%r123, %r119, %r122;
	ld.global.u32 	%r124, [%rd13+44];
	not.b32 	%r125, %r124;
	shr.u32 	%r126, %r125, 31;
	add.s32 	%r127, %r123, %r126;
	ld.global.u32 	%r128, [%rd13+48];
	not.b32 	%r129, %r128;
	shr.u32 	%r130, %r129, 31;
	add.s32 	%r131, %r127, %r130;
	ld.global.u32 	%r132, [%rd13+52];
	not.b32 	%r133, %r132;
	shr.u32 	%r134, %r133, 31;
	add.s32 	%r135, %r131, %r134;
	ld.global.u32 	%r136, [%rd13+56];
	not.b32 	%r137, %r136;
	shr.u32 	%r138, %r137, 31;
	add.s32 	%r139, %r135, %r138;
	ld.global.u32 	%r140, [%rd13+60];
	not.b32 	%r141, %r140;
	shr.u32 	%r142, %r141, 31;
	add.s32 	%r224, %r139, %r142;
	add.s32 	%r225, %r225, 16;
	setp.eq.s32 	%p4, %r225, %r213;
	@%p4 bra 	$L__BB0_5;
	bra.uni 	$L__BB0_4;
$L__BB0_5:
	setp.eq.s32 	%p5, %r4, 0;
	@%p5 bra 	$L__BB0_14;
	and.b32  	%r9, %r68, 7;
	setp.lt.u32 	%p6, %r4, 8;
	@%p6 bra 	$L__BB0_8;
	add.s32 	%r144, %r213, %r3;
	mul.wide.s32 	%rd14, %r144, 4;
	add.s64 	%rd15, %rd2, %rd14;
	ld.global.u32 	%r145, [%rd15];
	not.b32 	%r146, %r145;
	shr.u32 	%r147, %r146, 31;
	add.s32 	%r148, %r224, %r147;
	ld.global.u32 	%r149, [%rd15+4];
	not.b32 	%r150, %r149;
	shr.u32 	%r151, %r150, 31;
	add.s32 	%r152, %r148, %r151;
	ld.global.u32 	%r153, [%rd15+8];
	not.b32 	%r154, %r153;
	shr.u32 	%r155, %r154, 31;
	add.s32 	%r156, %r152, %r155;
	ld.global.u32 	%r157, [%rd15+12];
	not.b32 	%r158, %r157;
	shr.u32 	%r159, %r158, 31;
	add.s32 	%r160, %r156, %r159;
	ld.global.u32 	%r161, [%rd15+16];
	not.b32 	%r162, %r161;
	shr.u32 	%r163, %r162, 31;
	add.s32 	%r164, %r160, %r163;
	ld.global.u32 	%r165, [%rd15+20];
	not.b32 	%r166, %r165;
	shr.u32 	%r167, %r166, 31;
	add.s32 	%r168, %r164, %r167;
	ld.global.u32 	%r169, [%rd15+24];
	not.b32 	%r170, %r169;
	shr.u32 	%r171, %r170, 31;
	add.s32 	%r172, %r168, %r171;
	ld.global.u32 	%r173, [%rd15+28];
	not.b32 	%r174, %r173;
	shr.u32 	%r175, %r174, 31;
	add.s32 	%r224, %r172, %r175;
	add.s32 	%r213, %r213, 8;
$L__BB0_8:
	setp.eq.s32 	%p7, %r9, 0;
	@%p7 bra 	$L__BB0_14;
	and.b32  	%r15, %r68, 3;
	setp.lt.u32 	%p8, %r9, 4;
	@%p8 bra 	$L__BB0_11;
	add.s32 	%r177, %r213, %r3;
	mul.wide.s32 	%rd16, %r177, 4;
	add.s64 	%rd17, %rd2, %rd16;
	ld.global.u32 	%r178, [%rd17];
	not.b32 	%r179, %r178;
	shr.u32 	%r180, %r179, 31;
	add.s32 	%r181, %r224, %r180;
	ld.global.u32 	%r182, [%rd17+4];
	not.b32 	%r183, %r182;
	shr.u32 	%r184, %r183, 31;
	add.s32 	%r185, %r181, %r184;
	ld.global.u32 	%r186, [%rd17+8];
	not.b32 	%r187, %r186;
	shr.u32 	%r188, %r187, 31;
	add.s32 	%r189, %r185, %r188;
	ld.global.u32 	%r190, [%rd17+12];
	not.b32 	%r191, %r190;
	shr.u32 	%r192, %r191, 31;
	add.s32 	%r224, %r189, %r192;
	add.s32 	%r213, %r213, 4;
$L__BB0_11:
	setp.eq.s32 	%p9, %r15, 0;
	@%p9 bra 	$L__BB0_14;
	mov.b32 	%r223, 0;
$L__BB0_13:
	.pragma "nounroll";
	add.s32 	%r194, %r213, %r3;
	mul.wide.s32 	%rd18, %r194, 4;
	add.s64 	%rd19, %rd2, %rd18;
	ld.global.u32 	%r195, [%rd19];
	not.b32 	%r196, %r195;
	shr.u32 	%r197, %r196, 31;
	add.s32 	%r224, %r224, %r197;
	add.s32 	%r213, %r213, 1;
	add.s32 	%r223, %r223, 1;
	setp.ne.s32 	%p10, %r223, %r15;
	@%p10 bra 	$L__BB0_13;
$L__BB0_14:
	setp.eq.s32 	%p11, %r224, 0;
	@%p11 bra 	$L__BB0_29;
	mul.lo.s32 	%r28, %r2, %r68;
	cvt.rn.f32.u32 	%f1, %r224;
	mul.lo.s32 	%r29, %r67, %r1;
	and.b32  	%r30, %r67, 7;
	add.s32 	%r31, %r30, -1;
	and.b32  	%r32, %r67, 3;
	and.b32  	%r33, %r67, 2147483640;
	and.b32  	%r34, %r67, 1;
	neg.s32 	%r35, %r33;
	add.s64 	%rd4, %rd3, 16;
	mov.b32 	%r227, 0;
$L__BB0_16:
	setp.lt.s32 	%p12, %r67, 1;
	add.s32 	%r199, %r227, %r28;
	mul.wide.s32 	%rd20, %r199, 4;
	add.s64 	%rd21, %rd2, %rd20;
	ld.global.u32 	%r41, [%rd21];
	setp.lt.s32 	%p13, %r41, 0;
	or.pred  	%p14, %p13, %p12;
	@%p14 bra 	$L__BB0_28;
	setp.lt.u32 	%p15, %r67, 8;
	mul.lo.s32 	%r42, %r41, %r67;
	mov.b32 	%r231, 0;
	@%p15 bra 	$L__BB0_20;
	mul.wide.u32 	%rd22, %r42, 4;
	add.s64 	%rd23, %rd1, %rd22;
	add.s64 	%rd56, %rd23, 16;
	mov.u32 	%r228, %r29;
	mov.u32 	%r229, %r35;
$L__BB0_19:
	.pragma "nounroll";
	mul.wide.s32 	%rd24, %r228, 4;
	add.s64 	%rd25, %rd4, %rd24;
	ld.global.f32 	%f3, [%rd56+-16];
	div.rn.f32 	%f4, %f3, %f1;
	ld.global.f32 	%f5, [%rd25+-16];
	add.f32 	%f6, %f5, %f4;
	st.global.f32 	[%rd25+-16], %f6;
	ld.global.f32 	%f7, [%rd56+-12];
	div.rn.f32 	%f8, %f7, %f1;
	ld.global.f32 	%f9, [%rd25+-12];
	add.f32 	%f10, %f9, %f8;
	st.global.f32 	[%rd25+-12], %f10;
	ld.global.f32 	%f11, [%rd56+-8];
	div.rn.f32 	%f12, %f11, %f1;
	ld.global.f32 	%f13, [%rd25+-8];
	add.f32 	%f14, %f13, %f12;
	st.global.f32 	[%rd25+-8], %f14;
	ld.global.f32 	%f15, [%rd56+-4];
	div.rn.f32 	%f16, %f15, %f1;
	ld.global.f32 	%f17, [%rd25+-4];
	add.f32 	%f18, %f17, %f16;
	st.global.f32 	[%rd25+-4], %f18;
	ld.global.f32 	%f19, [%rd56];
	div.rn.f32 	%f20, %f19, %f1;
	ld.global.f32 	%f21, [%rd25];
	add.f32 	%f22, %f21, %f20;
	st.global.f32 	[%rd25], %f22;
	ld.global.f32 	%f23, [%rd56+4];
	div.rn.f32 	%f24, %f23, %f1;
	ld.global.f32 	%f25, [%rd25+4];
	add.f32 	%f26, %f25, %f24;
	st.global.f32 	[%rd25+4], %f26;
	ld.global.f32 	%f27, [%rd56+8];
	div.rn.f32 	%f28, %f27, %f1;
	ld.global.f32 	%f29, [%rd25+8];
	add.f32 	%f30, %f29, %f28;
	st.global.f32 	[%rd25+8], %f30;
	ld.global.f32 	%f31, [%rd56+12];
	div.rn.f32 	%f32, %f31, %f1;
	ld.global.f32 	%f33, [%rd25+12];
	add.f32 	%f34, %f33, %f32;
	st.global.f32 	[%rd25+12], %f34;
	add.s32 	%r229, %r229, 8;
	add.s64 	%rd56, %rd56, 32;
	add.s32 	%r228, %r228, 8;
	setp.ne.s32 	%p16, %r229, 0;
	mov.u32 	%r231, %r33;
	@%p16 bra 	$L__BB0_19;
$L__BB0_20:
	setp.eq.s32 	%p17, %r30, 0;
	@%p17 bra 	$L__BB0_28;
	setp.lt.u32 	%p18, %r31, 3;
	@%p18 bra 	$L__BB0_23;
	add.s32 	%r201, %r231, %r42;
	mul.wide.u32 	%rd26, %r201, 4;
	add.s64 	%rd27, %rd1, %rd26;
	ld.global.f32 	%f35, [%rd27];
	div.rn.f32 	%f36, %f35, %f1;
	add.s32 	%r202, %r231, %r29;
	mul.wide.s32 	%rd28, %r202, 4;
	add.s64 	%rd29, %rd3, %rd28;
	ld.global.f32 	%f37, [%rd29];
	add.f32 	%f38, %f37, %f36;
	st.global.f32 	[%rd29], %f38;
	cvt.u64.u32 	%rd30, %r42;
	cvt.u64.u32 	%rd31, %r231;
	add.s64 	%rd32, %rd31, %rd30;
	shl.b64 	%rd33, %rd32, 2;
	add.s64 	%rd34, %rd1, %rd33;
	ld.global.f32 	%f39, [%rd34+4];
	div.rn.f32 	%f40, %f39, %f1;
	ld.global.f32 	%f41, [%rd29+4];
	add.f32 	%f42, %f41, %f40;
	st.global.f32 	[%rd29+4], %f42;
	ld.global.f32 	%f43, [%rd34+8];
	div.rn.f32 	%f44, %f43, %f1;
	ld.global.f32 	%f45, [%rd29+8];
	add.f32 	%f46, %f45, %f44;
	st.global.f32 	[%rd29+8], %f46;
	ld.global.f32 	%f47, [%rd34+12];
	div.rn.f32 	%f48, %f47, %f1;
	ld.global.f32 	%f49, [%rd29+12];
	add.f32 	%f50, %f49, %f48;
	st.global.f32 	[%rd29+12], %f50;
	add.s32 	%r231, %r231, 4;
$L__BB0_23:
	setp.eq.s32 	%p19, %r32, 0;
	@%p19 bra 	$L__BB0_28;
	setp.eq.s32 	%p20, %r32, 1;
	@%p20 bra 	$L__BB0_26;
	add.s32 	%r203, %r231, %r42;
	mul.wide.u32 	%rd35, %r203, 4;
	add.s64 	%rd36, %rd1, %rd35;
	ld.global.f32 	%f51, [%rd36];
	div.rn.f32 	%f52, %f51, %f1;
	add.s32 	%r204, %r231, %r29;
	mul.wide.s32 	%rd37, %r204, 4;
	add.s64 	%rd38, %rd3, %rd37;
	ld.global.f32 	%f53, [%rd38];
	add.f32 	%f54, %f53, %f52;
	st.global.f32 	[%rd38], %f54;
	cvt.u64.u32 	%rd39, %r42;
	cvt.u64.u32 	%rd40, %r231;
	add.s64 	%rd41, %rd40, %rd39;
	shl.b64 	%rd42, %rd41, 2;
	add.s64 	%rd43, %rd1, %rd42;
	ld.global.f32 	%f55, [%rd43+4];
	div.rn.f32 	%f56, %f55, %f1;
	ld.global.f32 	%f57, [%rd38+4];
	add.f32 	%f58, %f57, %f56;
	st.global.f32 	[%rd38+4], %f58;
	add.s32 	%r231, %r231, 2;
$L__BB0_26:
	setp.eq.s32 	%p21, %r34, 0;
	@%p21 bra 	$L__BB0_28;
	add.s32 	%r205, %r231, %r42;
	mul.wide.u32 	%rd44, %r205, 4;
	add.s64 	%rd45, %rd1, %rd44;
	ld.global.f32 	%f59, [%rd45];
	div.rn.f32 	%f60, %f59, %f1;
	add.s32 	%r206, %r231, %r29;
	mul.wide.s32 	%rd46, %r206, 4;
	add.s64 	%rd47, %rd3, %rd46;
	ld.global.f32 	%f61, [%rd47];
	add.f32 	%f62, %f61, %f60;
	st.global.f32 	[%rd47], %f62;
$L__BB0_28:
	add.s32 	%r227, %r227, 1;
	setp.eq.s32 	%p22, %r227, %r224;
	@%p22 bra 	$L__BB0_41;
	bra.uni 	$L__BB0_16;
$L__BB0_29:
	setp.lt.s32 	%p23, %r67, 1;
	@%p23 bra 	$L__BB0_41;
	mul.lo.s32 	%r53, %r67, %r1;
	and.b32  	%r54, %r67, 7;
	setp.lt.u32 	%p24, %r67, 8;
	mov.b32 	%r236, 0;
	@%p24 bra 	$L__BB0_33;
	and.b32  	%r236, %r67, 2147483640;
	neg.s32 	%r234, %r236;
	add.s64 	%rd8, %rd3, 16;
	mov.u32 	%r233, %r53;
$L__BB0_32:
	.pragma "nounroll";
	mul.wide.s32 	%rd48, %r233, 4;
	add.s64 	%rd49, %rd8, %rd48;
	st.global.f32 	[%rd49+-16], %f2;
	st.global.f32 	[%rd49+-12], %f2;
	st.global.f32 	[%rd49+-8], %f2;
	st.global.f32 	[%rd49+-4], %f2;
	st.global.f32 	[%rd49], %f2;
	st.global.f32 	[%rd49+4], %f2;
	st.global.f32 	[%rd49+8], %f2;
	st.global.f32 	[%rd49+12], %f2;
	add.s32 	%r234, %r234, 8;
	add.s32 	%r233, %r233, 8;
	setp.ne.s32 	%p25, %r234, 0;
	@%p25 bra 	$L__BB0_32;
$L__BB0_33:
	setp.eq.s32 	%p26, %r54, 0;
	@%p26 bra 	$L__BB0_41;
	and.b32  	%r62, %r67, 3;
	setp.lt.u32 	%p27, %r54, 4;
	@%p27 bra 	$L__BB0_36;
	add.s32 	%r208, %r236, %r53;
	mul.wide.s32 	%rd50, %r208, 4;
	add.s64 	%rd51, %rd3, %rd50;
	st.global.f32 	[%rd51], %f2;
	st.global.f32 	[%rd51+4], %f2;
	st.global.f32 	[%rd51+8], %f2;
	st.global.f32 	[%rd51+12], %f2;
	add.s32 	%r236, %r236, 4;
$L__BB0_36:
	setp.eq.s32 	%p28, %r62, 0;
	@%p28 bra 	$L__BB0_41;
	setp.eq.s32 	%p29, %r62, 1;
	@%p29 bra 	$L__BB0_39;
	add.s32 	%r209, %r236, %r53;
	mul.wide.s32 	%rd52, %r209, 4;
	add.s64 	%rd53, %rd3, %rd52;
	st.global.f32 	[%rd53], %f2;
	st.global.f32 	[%rd53+4], %f2;
	add.s32 	%r236, %r236, 2;
$L__BB0_39:
	and.b32  	%r210, %r67, 1;
	setp.eq.b32 	%p30, %r210, 1;
	not.pred 	%p31, %p30;
	@%p31 bra 	$L__BB0_41;
	add.s32 	%r211, %r236, %r53;
	mul.wide.s32 	%rd54, %r211, 4;
	add.s64 	%rd55, %rd3, %rd54;
	st.global.f32 	[%rd55], %f2;
$L__BB0_41:
	ret;

}
	// .globl	_Z38voxel_sampling_feature_grad_gpu_kerneliiiiPKiPKfPf
.visible .entry _Z38voxel_sampling_feature_grad_gpu_kerneliiiiPKiPKfPf(
	.param .u32 _Z38voxel_sampling_feature_grad_gpu_kerneliiiiPKiPKfPf_param_0,
	.param .u32 _Z38voxel_sampling_feature_grad_gpu_kerneliiiiPKiPKfPf_param_1,
	.param .u32 _Z38voxel_sampling_feature_grad_gpu_kerneliiiiPKiPKfPf_param_2,
	.param .u32 _Z38voxel_sampling_feature_grad_gpu_kerneliiiiPKiPKfPf_param_3,
	.param .u64 .ptr .align 1 _Z38voxel_sampling_feature_grad_gpu_kerneliiiiPKiPKfPf_param_4,
	.param .u64 .ptr .align 1 _Z38voxel_sampling_feature_grad_gpu_kerneliiiiPKiPKfPf_param_5,
	.param .u64 .ptr .align 1 _Z38voxel_sampling_feature_grad_gpu_kerneliiiiPKiPKfPf_param_6
)
{
	.reg .pred 	%p<22>;
	.reg .b32 	%r<217>;
	.reg .b32 	%f<47>;
	.reg .b64 	%rd<33>;

	ld.param.u32 	%r52, [_Z38voxel_sampling_feature_grad_gpu_kerneliiiiPKiPKfPf_param_0];
	ld.param.u32 	%r53, [_Z38voxel_sampling_feature_grad_gpu_kerneliiiiPKiPKfPf_param_1];
	ld.param.u32 	%r50, [_Z38voxel_sampling_feature_grad_gpu_kerneliiiiPKiPKfPf_param_2];
	ld.param.u32 	%r51, [_Z38voxel_sampling_feature_grad_gpu_kerneliiiiPKiPKfPf_param_3];
	ld.param.u64 	%rd4, [_Z38voxel_sampling_feature_grad_gpu_kerneliiiiPKiPKfPf_param_4];
	ld.param.u64 	%rd5, [_Z38voxel_sampling_feature_grad_gpu_kerneliiiiPKiPKfPf_param_5];
	ld.param.u64 	%rd6, [_Z38voxel_sampling_feature_grad_gpu_kerneliiiiPKiPKfPf_param_6];
	cvta.to.global.u64 	%rd1, %rd6;
	cvta.to.global.u64 	%rd2, %rd5;
	cvta.to.global.u64 	%rd3, %rd4;
	mov.u32 	%r54, %tid.x;
	mov.u32 	%r55, %ctaid.x;
	mov.u32 	%r56, %ntid.x;
	mad.lo.s32 	%r1, %r55, %r56, %r54;
	mul.lo.s32 	%r57, %r53, %r52;
	setp.ge.s32 	%p1, %r1, %r57;
	@%p1 bra 	$L__BB1_29;
	setp.lt.s32 	%p2, %r51, 1;
	mov.b32 	%r207, 0;
	@%p2 bra 	$L__BB1_14;
	mul.lo.s32 	%r2, %r51, %r1;
	and.b32  	%r3, %r51, 15;
	setp.lt.u32 	%p3, %r51, 16;
	mov.b32 	%r196, 0;
	mov.u32 	%r207, %r196;
	@%p3 bra 	$L__BB1_5;
	and.b32  	%r196, %r51, 2147483632;
	mov.b32 	%r215, 0;
	mov.u32 	%r207, %r215;
$L__BB1_4:
	.pragma "nounroll";
	add.s32 	%r62, %r215, %r2;
	mul.wide.s32 	%rd7, %r62, 4;
	add.s64 	%rd8, %rd3, %rd7;
	ld.global.u32 	%r63, [%rd8];
	not.b32 	%r64, %r63;
	shr.u32 	%r65, %r64, 31;
	add.s32 	%r66, %r207, %r65;
	ld.global.u32 	%r67, [%rd8+4];
	not.b32 	%r68, %r67;
	shr.u32 	%r69, %r68, 31;
	add.s32 	%r70, %r66, %r69;
	ld.global.u32 	%r71, [%rd8+8];
	not.b32 	%r72, %r71;
	shr.u32 	%r73, %r72, 31;
	add.s32 	%r74, %r70, %r73;
	ld.global.u32 	%r75, [%rd8+12];
	not.b32 	%r76, %r75;
	shr.u32 	%r77, %r76, 31;
	add.s32 	%r78, %r74, %r77;
	ld.global.u32 	%r79, [%rd8+16];
	not.b32 	%r80, %r79;
	shr.u32 	%r81, %r80, 31;
	add.s32 	%r82, %r78, %r81;
	ld.global.u32 	%r83, [%rd8+20];
	not.b32 	%r84, %r83;
	shr.u32 	%r85, %r84, 31;
	add.s32 	%r86, %r82, %r85;
	ld.global.u32 	%r87, [%rd8+24];
	not.b32 	%r88, %r87;
	shr.u32 	%r89, %r88, 31;
	add.s32 	%r90, %r86, %r89;
	ld.global.u32 	%r91, [%rd8+28];
	not.b32 	%r92, %r91;
	shr.u32 	%r93, %r92, 31;
	add.s32 	%r94, %r90, %r93;
	ld.global.u32 	%r95, [%rd8+32];
	not.b32 	%r96, %r95;
	shr.u32 	%r97, %r96, 31;
	add.s32 	%r98, %r94, %r97;
	ld.global.u32 	%r99, [%rd8+36];
	not.b32 	%r100, %r99;
	shr.u32 	%r101, %r100, 31;
	add.s32 	%r102, %r98, %r101;
	ld.global.u32 	%r103, [%rd8+40];
	not.b32 	%r104, %r103;
	shr.u32 	%r105, %r104, 31;
	add.s32 	%r106, %r102, %r105;
	ld.global.u32 	%r107, [%rd8+44];
	not.b32 	%r108, %r107;
	shr.u32 	%r109, %r108, 31;
	add.s32 	%r110, %r106, %r109;
	ld.global.u32 	%r111, [%rd8+48];
	not.b32 	%r112, %r111;
	shr.u32 	%r113, %r112, 31;
	add.s32 	%r114, %r110, %r113;
	ld.global.u32 	%r115, [%rd8+52];
	not.b32 	%r116, %r115;
	shr.u32 	%r117, %r116, 31;
	add.s32 	%r118, %r114, %r117;
	ld.global.u32 	%r119, [%rd8+56];
	not.b32 	%r120, %r119;
	shr.u32 	%r121, %r120, 31;
	add.s32 	%r122, %r118, %r121;
	ld.global.u32 	%r123, [%rd8+60];
	not.b32 	%r124, %r123;
	shr.u32 	%r125, %r124, 31;
	add.s32 	%r207, %r122, %r125;
	add.s32 	%r215, %r215, 16;
	setp.eq.s32 	%p4, %r215, %r196;
	@%p4 bra 	$L__BB1_5;
	bra.uni 	$L__BB1_4;
$L__BB1_5:
	setp.eq.s32 	%p5, %r3, 0;
	@%p5 bra 	$L__BB1_14;
	and.b32  	%r8, %r51, 7;
	setp.lt.u32 	%p6, %r3, 8;
	@%p6 bra 	$L__BB1_8;
	add.s32 	%r127, %r196, %r2;
	mul.wide.s32 	%rd9, %r127, 4;
	add.s64 	%rd10, %rd3, %rd9;
	ld.global.u32 	%r128, [%rd10];
	not.b32 	%r129, %r128;
	shr.u32 	%r130, %r129, 31;
	add.s32 	%r131, %r207, %r130;
	ld.global.u32 	%r132, [%rd10+4];
	not.b32 	%r133, %r132;
	shr.u32 	%r134, %r133, 31;
	add.s32 	%r135, %r131, %r134;
	ld.global.u32 	%r136, [%rd10+8];
	not.b32 	%r137, %r136;
	shr.u32 	%r138, %r137, 31;
	add.s32 	%r139, %r135, %r138;
	ld.global.u32 	%r140, [%rd10+12];
	not.b32 	%r141, %r140;
	shr.u32 	%r142, %r141, 31;
	add.s32 	%r143, %r139, %r142;
	ld.global.u32 	%r144, [%rd10+16];
	not.b32 	%r145, %r144;
	shr.u32 	%r146, %r145, 31;
	add.s32 	%r147, %r143, %r146;
	ld.global.u32 	%r148, [%rd10+20];
	not.b32 	%r149, %r148;
	shr.u32 	%r150, %r149, 31;
	add.s32 	%r151, %r147, %r150;
	ld.global.u32 	%r152, [%rd10+24];
	not.b32 	%r153, %r152;
	shr.u32 	%r154, %r153, 31;
	add.s32 	%r155, %r151, %r154;
	ld.global.u32 	%r156, [%rd10+28];
	not.b32 	%r157, %r156;
	shr.u32 	%r158, %r157, 31;
	add.s32 	%r207, %r155, %r158;
	add.s32 	%r196, %r196, 8;
$L__BB1_8:
	setp.eq.s32 	%p7, %r8, 0;
	@%p7 bra 	$L__BB1_14;
	and.b32  	%r14, %r51, 3;
	setp.lt.u32 	%p8, %r8, 4;
	@%p8 bra 	$L__BB1_11;
	add.s32 	%r160, %r196, %r2;
	mul.wide.s32 	%rd11, %r160, 4;
	add.s64 	%rd12, %rd3, %rd11;
	ld.global.u32 	%r161, [%rd12];
	not.b32 	%r162, %r161;
	shr.u32 	%r163, %r162, 31;
	add.s32 	%r164, %r207, %r163;
	ld.global.u32 	%r165, [%rd12+4];
	not.b32 	%r166, %r165;
	shr.u32 	%r167, %r166, 31;
	add.s32 	%r168, %r164, %r167;
	ld.global.u32 	%r169, [%rd12+8];
	not.b32 	%r170, %r169;
	shr.u32 	%r171, %r170, 31;
	add.s32 	%r172, %r168, %r171;
	ld.global.u32 	%r173, [%rd12+12];
	not.b32 	%r174, %r173;
	shr.u32 	%r175, %r174, 31;
	add.s32 	%r207, %r172, %r175;
	add.s32 	%r196, %r196, 4;
$L__BB1_11:
	setp.eq.s32 	%p9, %r14, 0;
	@%p9 bra 	$L__BB1_14;
	mov.b32 	%r206, 0;
$L__BB1_13:
	.pragma "nounroll";
	add.s32 	%r177, %r196, %r2;
	mul.wide.s32 	%rd13, %r177, 4;
	add.s64 	%rd14, %rd3, %rd13;
	ld.global.u32 	%r178, [%rd14];
	not.b32 	%r179, %r178;
	shr.u32 	%r180, %r179, 31;
	add.s32 	%r207, %r207, %r180;
	add.s32 	%r196, %r196, 1;
	add.s32 	%r206, %r206, 1;
	setp.ne.s32 	%p10, %r206, %r14;
	@%p10 bra 	$L__BB1_13;
$L__BB1_14:
	setp.eq.s32 	%p11, %r207, 0;
	@%p11 bra 	$L__BB1_29;
	mul.lo.s32 	%r27, %r51, %r1;
	setp.lt.s32 	%p12, %r50, 1;
	mul.lo.s32 	%r28, %r50, %r1;
	cvt.rn.f32.u32 	%f1, %r207;
	@%p12 bra 	$L__BB1_29;
	and.b32  	%r29, %r50, 7;
	mov.b32 	%r208, 0;
$L__BB1_17:
	setp.lt.u32 	%p13, %r50, 8;
	add.s32 	%r183, %r208, %r27;
	mul.wide.s32 	%rd15, %r183, 4;
	add.s64 	%rd16, %rd3, %rd15;
	ld.global.u32 	%r184, [%rd16];
	mul.lo.s32 	%r31, %r184, %r50;
	mov.b32 	%r213, 0;
	@%p13 bra 	$L__BB1_20;
	and.b32  	%r213, %r50, 2147483640;
	neg.s32 	%r211, %r213;
	mov.u32 	%r209, %r28;
	mov.u32 	%r210, %r31;
$L__BB1_19:
	.pragma "nounroll";
	mul.wide.s32 	%rd17, %r210, 4;
	add.s64 	%rd18, %rd1, %rd17;
	mul.wide.s32 	%rd19, %r209, 4;
	add.s64 	%rd20, %rd2, %rd19;
	ld.global.f32 	%f2, [%rd20];
	div.rn.f32 	%f3, %f2, %f1;
	atom.global.add.f32 	%f4, [%rd18], %f3;
	ld.global.f32 	%f5, [%rd20+4];
	div.rn.f32 	%f6, %f5, %f1;
	atom.global.add.f32 	%f7, [%rd18+4], %f6;
	ld.global.f32 	%f8, [%rd20+8];
	div.rn.f32 	%f9, %f8, %f1;
	atom.global.add.f32 	%f10, [%rd18+8], %f9;
	ld.global.f32 	%f11, [%rd20+12];
	div.rn.f32 	%f12, %f11, %f1;
	atom.global.add.f32 	%f13, [%rd18+12], %f12;
	ld.global.f32 	%f14, [%rd20+16];
	div.rn.f32 	%f15, %f14, %f1;
	atom.global.add.f32 	%f16, [%rd18+16], %f15;
	ld.global.f32 	%f17, [%rd20+20];
	div.rn.f32 	%f18, %f17, %f1;
	atom.global.add.f32 	%f19, [%rd18+20], %f18;
	ld.global.f32 	%f20, [%rd20+24];
	div.rn.f32 	%f21, %f20, %f1;
	atom.global.add.f32 	%f22, [%rd18+24], %f21;
	ld.global.f32 	%f23, [%rd20+28];
	div.rn.f32 	%f24, %f23, %f1;
	atom.global.add.f32 	%f25, [%rd18+28], %f24;
	add.s32 	%r211, %r211, 8;
	add.s32 	%r210, %r210, 8;
	add.s32 	%r209, %r209, 8;
	setp.ne.s32 	%p14, %r211, 0;
	@%p14 bra 	$L__BB1_19;
$L__BB1_20:
	setp.eq.s32 	%p15, %r29, 0;
	@%p15 bra 	$L__BB1_28;
	add.s32 	%r186, %r29, -1;
	setp.lt.u32 	%p16, %r186, 3;
	@%p16 bra 	$L__BB1_23;
	add.s32 	%r187, %r213, %r31;
	mul.wide.s32 	%rd21, %r187, 4;
	add.s64 	%rd22, %rd1, %rd21;
	add.s32 	%r188, %r213, %r28;
	mul.wide.s32 	%rd23, %r188, 4;
	add.s64 	%rd24, %rd2, %rd23;
	ld.global.f32 	%f26, [%rd24];
	div.rn.f32 	%f27, %f26, %f1;
	atom.global.add.f32 	%f28, [%rd22], %f27;
	ld.global.f32 	%f29, [%rd24+4];
	div.rn.f32 	%f30, %f29, %f1;
	atom.global.add.f32 	%f31, [%rd22+4], %f30;
	ld.global.f32 	%f32, [%rd24+8];
	div.rn.f32 	%f33, %f32, %f1;
	atom.global.add.f32 	%f34, [%rd22+8], %f33;
	ld.global.f32 	%f35, [%rd24+12];
	div.rn.f32 	%f36, %f35, %f1;
	atom.global.add.f32 	%f37, [%rd22+12], %f36;
	add.s32 	%r213, %r213, 4;
$L__BB1_23:
	and.b32  	%r189, %r50, 3;
	setp.eq.s32 	%p17, %r189, 0;
	@%p17 bra 	$L__BB1_28;
	setp.eq.s32 	%p18, %r189, 1;
	@%p18 bra 	$L__BB1_26;
	add.s32 	%r190, %r213, %r31;
	mul.wide.s32 	%rd25, %r190, 4;
	add.s64 	%rd26, %rd1, %rd25;
	add.s32 	%r191, %r213, %r28;
	mul.wide.s32 	%rd27, %r191, 4;
	add.s64 	%rd28, %rd2, %rd27;
	ld.global.f32 	%f38, [%rd28];
	div.rn.f32 	%f39, %f38, %f1;
	atom.global.add.f32 	%f40, [%rd26], %f39;
	ld.global.f32 	%f41, [%rd28+4];
	div.rn.f32 	%f42, %f41, %f1;
	atom.global.add.f32 	%f43, [%rd26+4], %f42;
	add.s32 	%r213, %r213, 2;
$L__BB1_26:
	and.b32  	%r192, %r50, 1;
	setp.eq.b32 	%p19, %r192, 1;
	not.pred 	%p20, %p19;
	@%p20 bra 	$L__BB1_28;
	add.s32 	%r193, %r213, %r31;
	mul.wide.s32 	%rd29, %r193, 4;
	add.s64 	%rd30, %rd1, %rd29;
	add.s32 	%r194, %r213, %r28;
	mul.wide.s32 	%rd31, %r194, 4;
	add.s64 	%rd32, %rd2, %rd31;
	ld.global.f32 	%f44, [%rd32];
	div.rn.f32 	%f45, %f44, %f1;
	atom.global.add.f32 	%f46, [%rd30], %f45;
$L__BB1_28:
	add.s32 	%r208, %r208, 1;
	setp.eq.s32 	%p21, %r208, %r207;
	@%p21 bra 	$L__BB1_29;
	bra.uni 	$L__BB1_17;
$L__BB1_29:
	ret;

}


// ===== COMPILED SASS (sm_100) =====

	.target	sm_100

	.elftype	@"ET_EXEC"


//--------------------- .note.nv.tkinfo           --------------------------
	.section	.note.nv.tkinfo,"",@"SHT_NOTE"
	.sectionflags	@"SHF_NOTE_NV_TKINFO"
	.tkinfo
        /*0018*/ 	.word	0x00000002
        /*0030*/ 	.string	""
        /*0030*/ 	.string	"ptxas"
        /*0030*/ 	.string	"Cuda compilation tools, release 13.0, V13.0.88"
        /*0030*/ 	.string	"Build cuda_13.0.r13.0/compiler.36424714_0"
        /*0030*/ 	.string	"-arch sm_100 -m 64 "



//--------------------- .note.nv.cuinfo           --------------------------
	.section	.note.nv.cuinfo,"",@"SHT_NOTE"
	.sectionflags	@"SHF_NOTE_NV_CUINFO"
        /*0018*/ 	.short	0x0002
        /*001a*/ 	.short	0x0064
        /*001c*/ 	.short	0x0082
	.zero		2


//--------------------- .nv.info                  --------------------------
	.section	.nv.info,"",@"SHT_CUDA_INFO"
	.align	4


	//----- nvinfo : EIATTR_REGCOUNT
	.align		4
        /*0000*/ 	.byte	0x04, 0x2f
        /*0002*/ 	.short	(.L_1 - .L_0)
	.align		4
.L_0:
        /*0004*/ 	.word	index@(_Z33voxel_sampling_feature_gpu_kerneliiifiPKfPKiPf)
        /*0008*/ 	.word	0x00000020


	//----- nvinfo : EIATTR_FRAME_SIZE
	.align		4
.L_1:
        /*000c*/ 	.byte	0x04, 0x11
        /*000e*/ 	.short	(.L_3 - .L_2)
	.align		4
.L_2:
        /*0010*/ 	.word	index@($__internal_1_$__cuda_sm3x_div_rn_noftz_f32_slowpath)
        /*0014*/ 	.word	0x00000000


	//----- nvinfo : EIATTR_FRAME_SIZE
	.align		4
.L_3:
        /*0018*/ 	.byte	0x04, 0x11
        /*001a*/ 	.short	(.L_5 - .L_4)
	.align		4
.L_4:
        /*001c*/ 	.word	index@(_Z33voxel_sampling_feature_gpu_kerneliiifiPKfPKiPf)
        /*0020*/ 	.word	0x00000000


	//----- nvinfo : EIATTR_REGCOUNT
	.align		4
.L_5:
        /*0024*/ 	.byte	0x04, 0x2f
        /*0026*/ 	.short	(.L_7 - .L_6)
	.align		4
.L_6:
        /*0028*/ 	.word	index@(_Z38voxel_sampling_feature_grad_gpu_kerneliiiiPKiPKfPf)
        /*002c*/ 	.word	0x0000001f


	//----- nvinfo : EIATTR_FRAME_SIZE
	.align		4
.L_7:
        /*0030*/ 	.byte	0x04, 0x11
        /*0032*/ 	.short	(.L_9 - .L_8)
	.align		4
.L_8:
        /*0034*/ 	.word	index@($__internal_0_$__cuda_sm3x_div_rn_noftz_f32_slowpath)
        /*0038*/ 	.word	0x00000000


	//----- nvinfo : EIATTR_FRAME_SIZE
	.align		4
.L_9:
        /*003c*/ 	.byte	0x04, 0x11
        /*003e*/ 	.short	(.L_11 - .L_10)
	.align		4
.L_10:
        /*0040*/ 	.word	index@(_Z38voxel_sampling_feature_grad_gpu_kerneliiiiPKiPKfPf)
        /*0044*/ 	.word	0x00000000


	//----- nvinfo : EIATTR_MIN_STACK_SIZE
	.align		4
.L_11:
        /*0048*/ 	.byte	0x04, 0x12
        /*004a*/ 	.short	(.L_13 - .L_12)
	.align		4
.L_12:
        /*004c*/ 	.word	index@(_Z38voxel_sampling_feature_grad_gpu_kerneliiiiPKiPKfPf)
        /*0050*/ 	.word	0x00000000


	//----- nvinfo : EIATTR_MIN_STACK_SIZE
	.align		4
.L_13:
        /*0054*/ 	.byte	0x04, 0x12
        /*0056*/ 	.short	(.L_15 - .L_14)
	.align		4
.L_14:
        /*0058*/ 	.word	index@(_Z33voxel_sampling_feature_gpu_kerneliiifiPKfPKiPf)
        /*005c*/ 	.word	0x00000000
.L_15:


//--------------------- .nv.compat                --------------------------
	.section	.nv.compat,"",@"SHT_CUDA_COMPAT_INFO"
	.align	4
        /*0000*/ 	.byte	0x02, 0x09, 0x00, 0x00, 0x02, 0x02, 0x01, 0x00, 0x02, 0x05, 0x05, 0x00, 0x03, 0x07, 0x01, 0x01
        /*0010*/ 	.byte	0x02, 0x03, 0x00, 0x00, 0x02, 0x06, 0x01, 0x00, 0x04, 0x0b, 0x08, 0x00, 0x01, 0x00, 0x00, 0x00
        /*0020*/ 	.byte	0x00, 0x00, 0x00, 0x00


//--------------------- .nv.info._Z38voxel_sampling_feature_grad_gpu_kerneliiiiPKiPKfPf --------------------------
	.section	.nv.info._Z38voxel_sampling_feature_grad_gpu_kerneliiiiPKiPKfPf,"",@"SHT_CUDA_INFO"
	.sectionflags	@""
	.align	4


	//----- nvinfo : EIATTR_CUDA_API_VERSION
	.align		4
        /*0000*/ 	.byte	0x04, 0x37
        /*0002*/ 	.short	(.L_17 - .L_16)
.L_16:
        /*0004*/ 	.word	0x00000082


	//----- nvinfo : EIATTR_KPARAM_INFO
	.align		4
.L_17:
        /*0008*/ 	.byte	0x04, 0x17
        /*000a*/ 	.short	(.L_19 - .L_18)
.L_18:
        /*000c*/ 	.word	0x00000000
        /*0010*/ 	.short	0x0006
        /*0012*/ 	.short	0x0020
        /*0014*/ 	.byte	0x00, 0xf5, 0x21, 0x00


	//----- nvinfo : EIATTR_KPARAM_INFO
	.align		4
.L_19:
        /*0018*/ 	.byte	0x04, 0x17
        /*001a*/ 	.short	(.L_21 - .L_20)
.L_20:
        /*001c*/ 	.word	0x00000000
        /*0020*/ 	.short	0x0005
        /*0022*/ 	.short	0x0018
        /*0024*/ 	.byte	0x00, 0xf5, 0x21, 0x00


	//----- nvinfo : EIATTR_KPARAM_INFO
	.align		4
.L_21:
        /*0028*/ 	.byte	0x04, 0x17
        /*002a*/ 	.short	(.L_23 - .L_22)
.L_22:
        /*002c*/ 	.word	0x00000000
        /*0030*/ 	.short	0x0004
        /*0032*/ 	.short	0x0010
        /*0034*/ 	.byte	0x00, 0xf5, 0x21, 0x00


	//----- nvinfo : EIATTR_KPARAM_INFO
	.align		4
.L_23:
        /*0038*/ 	.byte	0x04, 0x17
        /*003a*/ 	.short	(.L_25 - .L_24)
.L_24:
        /*003c*/ 	.word	0x00000000
        /*0040*/ 	.short	0x0003
        /*0042*/ 	.short	0x000c
        /*0044*/ 	.byte	0x00, 0xf0, 0x11, 0x00


	//----- nvinfo : EIATTR_KPARAM_INFO
	.align		4
.L_25:
        /*0048*/ 	.byte	0x04, 0x17
        /*004a*/ 	.short	(.L_27 - .L_26)
.L_26:
        /*004c*/ 	.word	0x00000000
        /*0050*/ 	.short	0x0002
        /*0052*/ 	.short	0x0008
        /*0054*/ 	.byte	0x00, 0xf0, 0x11, 0x00


	//----- nvinfo : EIATTR_KPARAM_INFO
	.align		4
.L_27:
        /*0058*/ 	.byte	0x04, 0x17
        /*005a*/ 	.short	(.L_29 - .L_28)
.L_28:
        /*005c*/ 	.word	0x00000000
        /*0060*/ 	.short	0x0001
        /*0062*/ 	.short	0x0004
        /*0064*/ 	.byte	0x00, 0xf0, 0x11, 0x00


	//----- nvinfo : EIATTR_KPARAM_INFO
	.align		4
.L_29:
        /*0068*/ 	.byte	0x04, 0x17
        /*006a*/ 	.short	(.L_31 - .L_30)
.L_30:
        /*006c*/ 	.word	0x00000000
        /*0070*/ 	.short	0x0000
        /*0072*/ 	.short	0x0000
        /*0074*/ 	.byte	0x00, 0xf0, 0x11, 0x00


	//----- nvinfo : EIATTR_SPARSE_MMA_MASK
	.align		4
.L_31:
        /*0078*/ 	.byte	0x03, 0x50
        /*007a*/ 	.short	0x0000


	//----- nvinfo : EIATTR_MAXREG_COUNT
	.align		4
        /*007c*/ 	.byte	0x03, 0x1b
        /*007e*/ 	.short	0x00ff


	//----- nvinfo : EIATTR_MERCURY_ISA_VERSION
	.align		4
        /*0080*/ 	.byte	0x03, 0x5f
        /*0082*/ 	.short	0x0101


	//----- nvinfo : EIATTR_VRC_CTA_INIT_COUNT
	.align		4
        /*0084*/ 	.byte	0x02, 0x4a
	.zero		1
	.zero		1


	//----- nvinfo : EIATTR_EXIT_INSTR_OFFSETS
	.align		4
        /*0088*/ 	.byte	0x04, 0x1c
        /*008a*/ 	.short	(.L_33 - .L_32)


	//   ....[0]....
.L_32:
        /*008c*/ 	.word	0x00000080


	//   ....[1]....
        /*0090*/ 	.word	0x00000930


	//   ....[2]....
        /*0094*/ 	.word	0x00000960


	//   ....[3]....
        /*0098*/ 	.word	0x00001cf0


	//----- nvinfo : EIATTR_CRS_STACK_SIZE
	.align		4
.L_33:
        /*009c*/ 	.byte	0x04, 0x1e
        /*009e*/ 	.short	(.L_35 - .L_34)
.L_34:
        /*00a0*/ 	.word	0x00000000


	//----- nvinfo : EIATTR_CBANK_PARAM_SIZE
	.align		4
.L_35:
        /*00a4*/ 	.byte	0x03, 0x19
        /*00a6*/ 	.short	0x0028


	//----- nvinfo : EIATTR_PARAM_CBANK
	.align		4
        /*00a8*/ 	.byte	0x04, 0x0a
        /*00aa*/ 	.short	(.L_37 - .L_36)
	.align		4
.L_36:
        /*00ac*/ 	.word	index@(.nv.constant0._Z38voxel_sampling_feature_grad_gpu_kerneliiiiPKiPKfPf)
        /*00b0*/ 	.short	0x0380
        /*00b2*/ 	.short	0x0028


	//----- nvinfo : EIATTR_SW_WAR
	.align		4
.L_37:
        /*00b4*/ 	.byte	0x04, 0x36
        /*00b6*/ 	.short	(.L_39 - .L_38)
.L_38:
        /*00b8*/ 	.word	0x00000008
.L_39:


//--------------------- .nv.info._Z33voxel_sampling_feature_gpu_kerneliiifiPKfPKiPf --------------------------
	.section	.nv.info._Z33voxel_sampling_feature_gpu_kerneliiifiPKfPKiPf,"",@"SHT_CUDA_INFO"
	.sectionflags	@""
	.align	4


	//----- nvinfo : EIATTR_CUDA_API_VERSION
	.align		4
        /*0000*/ 	.byte	0x04, 0x37
        /*0002*/ 	.short	(.L_41 - .L_40)
.L_40:
        /*0004*/ 	.word	0x00000082


	//----- nvinfo : EIATTR_KPARAM_INFO
	.align		4
.L_41:
        /*0008*/ 	.byte	0x04, 0x17
        /*000a*/ 	.short	(.L_43 - .L_42)
.L_42:
        /*000c*/ 	.word	0x00000000
        /*0010*/ 	.short	0x0007
        /*0012*/ 	.short	0x0028
        /*0014*/ 	.byte	0x00, 0xf5, 0x21, 0x00


	//----- nvinfo : EIATTR_KPARAM_INFO
	.align		4
.L_43:
        /*0018*/ 	.byte	0x04, 0x17
        /*001a*/ 	.short	(.L_45 - .L_44)
.L_44:
        /*001c*/ 	.word	0x00000000
        /*0020*/ 	.short	0x0006
        /*0022*/ 	.short	0x0020
        /*0024*/ 	.byte	0x00, 0xf5, 0x21, 0x00


	//----- nvinfo : EIATTR_KPARAM_INFO
	.align		4
.L_45:
        /*0028*/ 	.byte	0x04, 0x17
        /*002a*/ 	.short	(.L_47 - .L_46)
.L_46:
        /*002c*/ 	.word	0x00000000
        /*0030*/ 	.short	0x0005
        /*0032*/ 	.short	0x0018
        /*0034*/ 	.byte	0x00, 0xf5, 0x21, 0x00


	//----- nvinfo : EIATTR_KPARAM_INFO
	.align		4
.L_47:
        /*0038*/ 	.byte	0x04, 0x17
        /*003a*/ 	.short	(.L_49 - .L_48)
.L_48:
        /*003c*/ 	.word	0x00000000
        /*0040*/ 	.short	0x0004
        /*0042*/ 	.short	0x0010
        /*0044*/ 	.byte	0x00, 0xf0, 0x11, 0x00


	//----- nvinfo : EIATTR_KPARAM_INFO
	.align		4
.L_49:
        /*0048*/ 	.byte	0x04, 0x17
        /*004a*/ 	.short	(.L_51 - .L_50)
.L_50:
        /*004c*/ 	.word	0x00000000
        /*0050*/ 	.short	0x0003
        /*0052*/ 	.short	0x000c
        /*0054*/ 	.byte	0x00, 0xf0, 0x11, 0x00


	//----- nvinfo : EIATTR_KPARAM_INFO
	.align		4
.L_51:
        /*0058*/ 	.byte	0x04, 0x17
        /*005a*/ 	.short	(.L_53 - .L_52)
.L_52:
        /*005c*/ 	.word	0x00000000
        /*0060*/ 	.short	0x0002
        /*0062*/ 	.short	0x0008
        /*0064*/ 	.byte	0x00, 0xf0, 0x11, 0x00


	//----- nvinfo : EIATTR_KPARAM_INFO
	.align		4
.L_53:
        /*0068*/ 	.byte	0x04, 0x17
        /*006a*/ 	.short	(.L_55 - .L_54)
.L_54:
        /*006c*/ 	.word	0x00000000
        /*0070*/ 	.short	0x0001
        /*0072*/ 	.short	0x0004
        /*0074*/ 	.byte	0x00, 0xf0, 0x11, 0x00


	//----- nvinfo : EIATTR_KPARAM_INFO
	.align		4
.L_55:
        /*0078*/ 	.byte	0x04, 0x17
        /*007a*/ 	.short	(.L_57 - .L_56)
.L_56:
        /*007c*/ 	.word	0x00000000
        /*0080*/ 	.short	0x0000
        /*0082*/ 	.short	0x0000
        /*0084*/ 	.byte	0x00, 0xf0, 0x11, 0x00


	//----- nvinfo : EIATTR_SPARSE_MMA_MASK
	.align		4
.L_57:
        /*0088*/ 	.byte	0x03, 0x50
        /*008a*/ 	.short	0x0000


	//----- nvinfo : EIATTR_MAXREG_COUNT
	.align		4
        /*008c*/ 	.byte	0x03, 0x1b
        /*008e*/ 	.short	0x00ff


	//----- nvinfo : EIATTR_MERCURY_ISA_VERSION
	.align		4
        /*0090*/ 	.byte	0x03, 0x5f
        /*0092*/ 	.short	0x0101


	//----- nvinfo : EIATTR_VRC_CTA_INIT_COUNT
	.align		4
        /*0094*/ 	.byte	0x02, 0x4a
	.zero		1
	.zero		1


	//----- nvinfo : EIATTR_EXIT_INSTR_OFFSETS
	.align		4
        /*0098*/ 	.byte	0x04, 0x1c
        /*009a*/ 	.short	(.L_59 - .L_58)


	//   ....[0]....
.L_58:
        /*009c*/ 	.word	0x00000190


	//   ....[1]....
        /*00a0*/ 	.word	0x00002000


	//   ....[2]....
        /*00a4*/ 	.word	0x00002040


	//   ....[3]....
        /*00a8*/ 	.word	0x000021e0


	//   ....[4]....
        /*00ac*/ 	.word	0x000022c0


	//   ....[5]....
        /*00b0*/ 	.word	0x00002380


	//   ....[6]....
        /*00b4*/ 	.word	0x000023e0


	//----- nvinfo : EIATTR_CRS_STACK_SIZE
	.align		4
.L_59:
        /*00b8*/ 	.byte	0x04, 0x1e
        /*00ba*/ 	.short	(.L_61 - .L_60)
.L_60:
        /*00bc*/ 	.word	0x00000000


	//----- nvinfo : EIATTR_CBANK_PARAM_SIZE
	.align		4
.L_61:
        /*00c0*/ 	.byte	0x03, 0x19
        /*00c2*/ 	.short	0x0030


	//----- nvinfo : EIATTR_PARAM_CBANK
	.align		4
        /*00c4*/ 	.byte	0x04, 0x0a
        /*00c6*/ 	.short	(.L_63 - .L_62)
	.align		4
.L_62:
        /*00c8*/ 	.word	index@(.nv.constant0._Z33voxel_sampling_feature_gpu_kerneliiifiPKfPKiPf)
        /*00cc*/ 	.short	0x0380
        /*00ce*/ 	.short	0x0030


	//----- nvinfo : EIATTR_SW_WAR
	.align		4
.L_63:
        /*00d0*/ 	.byte	0x04, 0x36
        /*00d2*/ 	.short	(.L_65 - .L_64)
.L_64:
        /*00d4*/ 	.word	0x00000008
.L_65:


//--------------------- .nv.callgraph             --------------------------
	.section	.nv.callgraph,"",@"SHT_CUDA_CALLGRAPH"
	.align	4
	.sectionentsize	8
	.align		4
        /*0000*/ 	.word	0x00000000
	.align		4
        /*0004*/ 	.word	0xffffffff
	.align		4
        /*0008*/ 	.word	0x00000000
	.align		4
        /*000c*/ 	.word	0xfffffffe
	.align		4
        /*0010*/ 	.word	0x00000000
	.align		4
        /*0014*/ 	.word	0xfffffffd
	.align		4
        /*0018*/ 	.word	0x00000000
	.align		4
        /*001c*/ 	.word	0xfffffffc


//--------------------- .text._Z38voxel_sampling_feature_grad_gpu_kerneliiiiPKiPKfPf --------------------------
	.section	.text._Z38voxel_sampling_feature_grad_gpu_kerneliiiiPKiPKfPf,"ax",@progbits
	.align	128
        .global         _Z38voxel_sampling_feature_grad_gpu_kerneliiiiPKiPKfPf
        .type           _Z38voxel_sampling_feature_grad_gpu_kerneliiiiPKiPKfPf,@function
        .size           _Z38voxel_sampling_feature_grad_gpu_kerneliiiiPKiPKfPf,(.L_x_114 - _Z38voxel_sampling_feature_grad_gpu_kerneliiiiPKiPKfPf)
        .other          _Z38voxel_sampling_feature_grad_gpu_kerneliiiiPKiPKfPf,@"STO_CUDA_ENTRY STV_DEFAULT"
_Z38voxel_sampling_feature_grad_gpu_kerneliiiiPKiPKfPf:
.text._Z38voxel_sampling_feature_grad_gpu_kerneliiiiPKiPKfPf:
[----:B------:R-:W-:Y:S01]  /*0000*/  LDC R1, c[0x0][0x37c] ;  /* 0x0000df00ff017b82 */ /* 0x000fe20000000800 */
[----:B------:R-:W0:Y:S07]  /*0010*/  S2R R10, SR_TID.X ;  /* 0x00000000000a7919 */ /* 0x000e2e0000002100 */
[----:B------:R-:W0:Y:S01]  /*0020*/  S2UR UR6, SR_CTAID.X ;  /* 0x00000000000679c3 */ /* 0x000e220000002500 */
[----:B------:R-:W1:Y:S07]  /*0030*/  LDCU.64 UR4, c[0x0][0x380] ;  /* 0x00007000ff0477ac */ /* 0x000e6e0008000a00 */
[----:B------:R-:W0:Y:S01]  /*0040*/  LDC R3, c[0x0][0x360] ;  /* 0x0000d800ff037b82 */ /* 0x000e220000000800 */
[----:B-1----:R-:W-:Y:S01]  /*0050*/  UIMAD UR4, UR5, UR4, URZ ;  /* 0x00000004050472a4 */ /* 0x002fe2000f8e02ff */
[----:B0-----:R-:W-:-:S05]  /*0060*/  IMAD R10, R3, UR6, R10 ;  /* 0x00000006030a7c24 */ /* 0x001fca000f8e020a */
[----:B------:R-:W-:-:S13]  /*0070*/  ISETP.GE.AND P0, PT, R10, UR4, PT ;  /* 0x000000040a007c0c */ /* 0x000fda000bf06270 */
[----:B------:R-:W-:Y:S05]  /*0080*/  @P0 EXIT ;  /* 0x000000000000094d */ /* 0x000fea0003800000 */
[----:B------:R-:W0:Y:S01]  /*0090*/  LDCU UR5, c[0x0][0x38c] ;  /* 0x00007180ff0577ac */ /* 0x000e220008000800 */
[----:B------:R-:W-:Y:S01]  /*00a0*/  IMAD.MOV.U32 R7, RZ, RZ, RZ ;  /* 0x000000ffff077224 */ /* 0x000fe200078e00ff */
[----:B------:R-:W1:Y:S01]  /*00b0*/  LDCU.64 UR8, c[0x0][0x358] ;  /* 0x00006b00ff0877ac */ /* 0x000e620008000a00 */
[----:B0-----:R-:W-:-:S09]  /*00c0*/  UISETP.GE.AND UP0, UPT, UR5, 0x1, UPT ;  /* 0x000000010500788c */ /* 0x001fd2000bf06270 */
[----:B-1----:R-:W-:Y:S05]  /*00d0*/  BRA.U !UP0, `(.L_x_0) ;  /* 0x0000000908107547 */ /* 0x002fea000b800000 */
[----:B------:R-:W-:Y:S01]  /*00e0*/  UISETP.GE.U32.AND UP0, UPT, UR5, 0x10, UPT ;  /* 0x000000100500788c */ /* 0x000fe2000bf06070 */
[----:B------:R-:W-:Y:S01]  /*00f0*/  HFMA2 R7, -RZ, RZ, 0, 0 ;  /* 0x00000000ff077431 */ /* 0x000fe200000001ff */
[----:B------:R-:W-:Y:S01]  /*0100*/  ULOP3.LUT UR6, UR5, 0xf, URZ, 0xc0, !UPT ;  /* 0x0000000f05067892 */ /* 0x000fe2000f8ec0ff */
[----:B------:R-:W-:-:S03]  /*0110*/  IMAD.MOV.U32 R5, RZ, RZ, RZ ;  /* 0x000000ffff057224 */ /* 0x000fc600078e00ff */
[----:B------:R-:W-:-:S03]  /*0120*/  UISETP.NE.AND UP1, UPT, UR6, URZ, UPT ;  /* 0x000000ff0600728c */ /* 0x000fc6000bf25270 */
[----:B------:R-:W-:Y:S08]  /*0130*/  BRA.U !UP0, `(.L_x_1) ;  /* 0x0000000108f07547 */ /* 0x000ff0000b800000 */
[----:B------:R-:W-:Y:S01]  /*0140*/  ULOP3.LUT UR5, UR5, 0x7ffffff0, URZ, 0xc0, !UPT ;  /* 0x7ffffff005057892 */ /* 0x000fe2000f8ec0ff */
[----:B------:R-:W-:Y:S01]  /*0150*/  IMAD.MOV.U32 R0, RZ, RZ, RZ ;  /* 0x000000ffff007224 */ /* 0x000fe200078e00ff */
[----:B------:R-:W0:Y:S01]  /*0160*/  LDCU UR4, c[0x0][0x38c] ;  /* 0x00007180ff0477ac */ /* 0x000e220008000800 */
[----:B------:R-:W-:-:S03]  /*0170*/  IMAD.MOV.U32 R7, RZ, RZ, RZ ;  /* 0x000000ffff077224 */ /* 0x000fc600078e00ff */
[----:B------:R-:W-:-:S07]  /*0180*/  MOV R5, UR5 ;  /* 0x0000000500057c02 */ /* 0x000fce0008000f00 */
.L_x_2:
[----:B------:R-:W1:Y:S01]  /*0190*/  LDC.64 R2, c[0x0][0x390] ;  /* 0x0000e400ff027b82 */ /* 0x000e620000000a00 */
[----:B0-----:R-:W-:Y:S02]  /*01a0*/  UMOV UR5, UR4 ;  /* 0x0000000400057c82 */ /* 0x001fe40008000000 */
[----:B------:R-:W-:-:S04]  /*01b0*/  IMAD R9, R10, UR5, R0 ;  /* 0x000000050a097c24 */ /* 0x000fc8000f8e0200 */
[----:B-1----:R-:W-:-:S05]  /*01c0*/  IMAD.WIDE R2, R9, 0x4, R2 ;  /* 0x0000000409027825 */ /* 0x002fca00078e0202 */
[----:B------:R-:W2:Y:S04]  /*01d0*/  LDG.E R19, desc[UR8][R2.64] ;  /* 0x0000000802137981 */ /* 0x000ea8000c1e1900 */
[----:B------:R-:W3:Y:S04]  /*01e0*/  LDG.E R21, desc[UR8][R2.64+0x4] ;  /* 0x0000040802157981 */ /* 0x000ee8000c1e1900 */
[----:B------:R-:W4:Y:S04]  /*01f0*/  LDG.E R22, desc[UR8][R2.64+0x8] ;  /* 0x0000080802167981 */ /* 0x000f28000c1e1900 */
[----:B------:R-:W5:Y:S04]  /*0200*/  LDG.E R23, desc[UR8][R2.64+0xc] ;  /* 0x00000c0802177981 */ /* 0x000f68000c1e1900 */
        /* <DEDUP_REMOVED lines=11> */
[----:B------:R0:W5:Y:S01]  /*02c0*/  LDG.E R18, desc[UR8][R2.64+0x3c] ;  /* 0x00003c0802127981 */ /* 0x000162000c1e1900 */
[----:B------:R-:W-:-:S05]  /*02d0*/  VIADD R0, R0, 0x10 ;  /* 0x0000001000007836 */ /* 0x000fca0000000000 */
[----:B------:R-:W-:Y:S02]  /*02e0*/  ISETP.NE.AND P0, PT, R0, R5, PT ;  /* 0x000000050000720c */ /* 0x000fe40003f05270 */
[----:B--2---:R-:W-:-:S04]  /*02f0*/  LOP3.LUT R20, RZ, R19, RZ, 0x33, !PT ;  /* 0x00000013ff147212 */ /* 0x004fc800078e33ff */
[----:B------:R-:W-:Y:S02]  /*0300*/  LEA.HI R20, R20, R7, RZ, 0x1 ;  /* 0x0000000714147211 */ /* 0x000fe400078f08ff */
[----:B---3--:R-:W-:Y:S02]  /*0310*/  LOP3.LUT R21, RZ, R21, RZ, 0x33, !PT ;  /* 0x00000015ff157212 */ /* 0x008fe400078e33ff */
[----:B----4-:R-:W-:Y:S02]  /*0320*/  LOP3.LUT R7, RZ, R22, RZ, 0x33, !PT ;  /* 0x00000016ff077212 */ /* 0x010fe400078e33ff */
[----:B------:R-:W-:-:S04]  /*0330*/  LEA.HI R20, R21, R20, RZ, 0x1 ;  /* 0x0000001415147211 */ /* 0x000fc800078f08ff */
[----:B------:R-:W-:Y:S02]  /*0340*/  LEA.HI R7, R7, R20, RZ, 0x1 ;  /* 0x0000001407077211 */ /* 0x000fe400078f08ff */
[----:B-----5:R-:W-:-:S04]  /*0350*/  LOP3.LUT R20, RZ, R23, RZ, 0x33, !PT ;  /* 0x00000017ff147212 */ /* 0x020fc800078e33ff */
[----:B------:R-:W-:Y:S02]  /*0360*/  LEA.HI R7, R20, R7, RZ, 0x1 ;  /* 0x0000000714077211 */ /* 0x000fe400078f08ff */
[----:B------:R-:W-:Y:S02]  /*0370*/  LOP3.LUT R20, RZ, R17, RZ, 0x33, !PT ;  /* 0x00000011ff147212 */ /* 0x000fe400078e33ff */
[----:B------:R-:W-:Y:S02]  /*0380*/  LOP3.LUT R16, RZ, R16, RZ, 0x33, !PT ;  /* 0x00000010ff107212 */ /* 0x000fe400078e33ff */
[----:B------:R-:W-:Y:S02]  /*0390*/  LEA.HI R7, R20, R7, RZ, 0x1 ;  /* 0x0000000714077211 */ /* 0x000fe400078f08ff */
[----:B0-----:R-:W-:Y:S02]  /*03a0*/  LOP3.LUT R2, RZ, R15, RZ, 0x33, !PT ;  /* 0x0000000fff027212 */ /* 0x001fe400078e33ff */
[----:B------:R-:W-:-:S02]  /*03b0*/  LEA.HI R7, R16, R7, RZ, 0x1 ;  /* 0x0000000710077211 */ /* 0x000fc400078f08ff */
[----:B------:R-:W-:Y:S02]  /*03c0*/  LOP3.LUT R3, RZ, R14, RZ, 0x33, !PT ;  /* 0x0000000eff037212 */ /* 0x000fe400078e33ff */
[----:B------:R-:W-:Y:S02]  /*03d0*/  LEA.HI R2, R2, R7, RZ, 0x1 ;  /* 0x0000000702027211 */ /* 0x000fe400078f08ff */
[----:B------:R-:W-:Y:S02]  /*03e0*/  LOP3.LUT R13, RZ, R13, RZ, 0x33, !PT ;  /* 0x0000000dff0d7212 */ /* 0x000fe400078e33ff */
[----:B------:R-:W-:Y:S02]  /*03f0*/  LEA.HI R2, R3, R2, RZ, 0x1 ;  /* 0x0000000203027211 */ /* 0x000fe400078f08ff */
[----:B------:R-:W-:Y:S02]  /*0400*/  LOP3.LUT R3, RZ, R12, RZ, 0x33, !PT ;  /* 0x0000000cff037212 */ /* 0x000fe400078e33ff */
[----:B------:R-:W-:-:S02]  /*0410*/  LEA.HI R2, R13, R2, RZ, 0x1 ;  /* 0x000000020d027211 */ /* 0x000fc400078f08ff */
[----:B------:R-:W-:Y:S02]  /*0420*/  LOP3.LUT R11, RZ, R11, RZ, 0x33, !PT ;  /* 0x0000000bff0b7212 */ /* 0x000fe400078e33ff */
[----:B------:R-:W-:Y:S02]  /*0430*/  LEA.HI R2, R3, R2, RZ, 0x1 ;  /* 0x0000000203027211 */ /* 0x000fe400078f08ff */
[----:B------:R-:W-:Y:S02]  /*0440*/  LOP3.LUT R9, RZ, R9, RZ, 0x33, !PT ;  /* 0x00000009ff097212 */ /* 0x000fe400078e33ff */
[----:B------:R-:W-:Y:S02]  /*0450*/  LEA.HI R2, R11, R2, RZ, 0x1 ;  /* 0x000000020b027211 */ /* 0x000fe400078f08ff */
[----:B------:R-:W-:Y:S02]  /*0460*/  LOP3.LUT R3, RZ, R8, RZ, 0x33, !PT ;  /* 0x00000008ff037212 */ /* 0x000fe400078e33ff */
[----:B------:R-:W-:-:S04]  /*0470*/  LEA.HI R2, R9, R2, RZ, 0x1 ;  /* 0x0000000209027211 */ /* 0x000fc800078f08ff */
[----:B------:R-:W-:Y:S02]  /*0480*/  LEA.HI R2, R3, R2, RZ, 0x1 ;  /* 0x0000000203027211 */ /* 0x000fe400078f08ff */
[----:B------:R-:W-:Y:S02]  /*0490*/  LOP3.LUT R3, RZ, R4, RZ, 0x33, !PT ;  /* 0x00000004ff037212 */ /* 0x000fe400078e33ff */
[----:B------:R-:W-:Y:S02]  /*04a0*/  LOP3.LUT R7, RZ, R18, RZ, 0x33, !PT ;  /* 0x00000012ff077212 */ /* 0x000fe400078e33ff */
[----:B------:R-:W-:Y:S02]  /*04b0*/  LEA.HI R2, R3, R2, RZ, 0x1 ;  /* 0x0000000203027211 */ /* 0x000fe400078f08ff */
[----:B------:R-:W-:-:S04]  /*04c0*/  LOP3.LUT R3, RZ, R6, RZ, 0x33, !PT ;  /* 0x00000006ff037212 */ /* 0x000fc800078e33ff */
[----:B------:R-:W-:-:S04]  /*04d0*/  LEA.HI R2, R3, R2, RZ, 0x1 ;  /* 0x0000000203027211 */ /* 0x000fc800078f08ff */
[----:B------:R-:W-:Y:S01]  /*04e0*/  LEA.HI R7, R7, R2, RZ, 0x1 ;  /* 0x0000000207077211 */ /* 0x000fe200078f08ff */
[----:B------:R-:W-:Y:S06]  /*04f0*/  @P0 BRA `(.L_x_2) ;  /* 0xfffffffc00240947 */ /* 0x000fec000383ffff */
.L_x_1:
[----:B------:R-:W-:Y:S05]  /*0500*/  BRA.U !UP1, `(.L_x_0) ;  /* 0x0000000509047547 */ /* 0x000fea000b800000 */
[----:B------:R-:W-:Y:S02]  /*0510*/  UISETP.GE.U32.AND UP0, UPT, UR6, 0x8, UPT ;  /* 0x000000080600788c */ /* 0x000fe4000bf06070 */
[----:B------:R-:W-:-:S04]  /*0520*/  ULOP3.LUT UR4, UR5, 0x7, URZ, 0xc0, !UPT ;  /* 0x0000000705047892 */ /* 0x000fc8000f8ec0ff */
[----:B------:R-:W-:-:S03]  /*0530*/  UISETP.NE.AND UP1, UPT, UR4, URZ, UPT ;  /* 0x000000ff0400728c */ /* 0x000fc6000bf25270 */
[----:B------:R-:W-:Y:S08]  /*0540*/  BRA.U !UP0, `(.L_x_3) ;  /* 0x0000000108707547 */ /* 0x000ff0000b800000 */
[----:B------:R-:W0:Y:S01]  /*0550*/  LDC.64 R2, c[0x0][0x390] ;  /* 0x0000e400ff027b82 */ /* 0x000e220000000a00 */
[----:B------:R-:W-:-:S04]  /*0560*/  IMAD R9, R10, UR5, R5 ;  /* 0x000000050a097c24 */ /* 0x000fc8000f8e0205 */
[----:B0-----:R-:W-:-:S05]  /*0570*/  IMAD.WIDE R2, R9, 0x4, R2 ;  /* 0x0000000409027825 */ /* 0x001fca00078e0202 */
[----:B------:R-:W2:Y:S04]  /*0580*/  LDG.E R0, desc[UR8][R2.64] ;  /* 0x0000000802007981 */ /* 0x000ea8000c1e1900 */
[----:B------:R-:W3:Y:S04]  /*0590*/  LDG.E R4, desc[UR8][R2.64+0x4] ;  /* 0x0000040802047981 */ /* 0x000ee8000c1e1900 */
[----:B------:R-:W4:Y:S04]  /*05a0*/  LDG.E R6, desc[UR8][R2.64+0x8] ;  /* 0x0000080802067981 */ /* 0x000f28000c1e1900 */
[----:B------:R-:W5:Y:S04]  /*05b0*/  LDG.E R8, desc[UR8][R2.64+0xc] ;  /* 0x00000c0802087981 */ /* 0x000f68000c1e1900 */
[----:B------:R-:W5:Y:S04]  /*05c0*/  LDG.E R9, desc[UR8][R2.64+0x10] ;  /* 0x0000100802097981 */ /* 0x000f68000c1e1900 */
[----:B------:R-:W5:Y:S04]  /*05d0*/  LDG.E R11, desc[UR8][R2.64+0x14] ;  /* 0x00001408020b7981 */ /* 0x000f68000c1e1900 */
[----:B------:R-:W5:Y:S04]  /*05e0*/  LDG.E R12, desc[UR8][R2.64+0x18] ;  /* 0x00001808020c7981 */ /* 0x000f68000c1e1900 */
[----:B------:R0:W5:Y:S01]  /*05f0*/  LDG.E R13, desc[UR8][R2.64+0x1c] ;  /* 0x00001c08020d7981 */ /* 0x000162000c1e1900 */
[----:B------:R-:W-:Y:S01]  /*0600*/  VIADD R5, R5, 0x8 ;  /* 0x0000000805057836 */ /* 0x000fe20000000000 */
[----:B--2---:R-:W-:-:S04]  /*0610*/  LOP3.LUT R0, RZ, R0, RZ, 0x33, !PT ;  /* 0x00000000ff007212 */ /* 0x004fc800078e33ff */
[----:B------:R-:W-:Y:S02]  /*0620*/  LEA.HI R0, R0, R7, RZ, 0x1 ;  /* 0x0000000700007211 */ /* 0x000fe400078f08ff */
[----:B---3--:R-:W-:-:S04]  /*0630*/  LOP3.LUT R7, RZ, R4, RZ, 0x33, !PT ;  /* 0x00000004ff077212 */ /* 0x008fc800078e33ff */
[----:B------:R-:W-:Y:S02]  /*0640*/  LEA.HI R0, R7, R0, RZ, 0x1 ;  /* 0x0000000007007211 */ /* 0x000fe400078f08ff */
[----:B----4-:R-:W-:-:S04]  /*0650*/  LOP3.LUT R7, RZ, R6, RZ, 0x33, !PT ;  /* 0x00000006ff077212 */ /* 0x010fc800078e33ff */
[----:B------:R-:W-:Y:S02]  /*0660*/  LEA.HI R0, R7, R0, RZ, 0x1 ;  /* 0x0000000007007211 */ /* 0x000fe400078f08ff */
[----:B-----5:R-:W-:Y:S02]  /*0670*/  LOP3.LUT R7, RZ, R8, RZ, 0x33, !PT ;  /* 0x00000008ff077212 */ /* 0x020fe400078e33ff */
[----:B------:R-:W-:Y:S02]  /*0680*/  LOP3.LUT R9, RZ, R9, RZ, 0x33, !PT ;  /* 0x00000009ff097212 */ /* 0x000fe400078e33ff */
[----:B------:R-:W-:Y:S02]  /*0690*/  LEA.HI R0, R7, R0, RZ, 0x1 ;  /* 0x0000000007007211 */ /* 0x000fe400078f08ff */
[----:B------:R-:W-:Y:S02]  /*06a0*/  LOP3.LUT R11, RZ, R11, RZ, 0x33, !PT ;  /* 0x0000000bff0b7212 */ /* 0x000fe400078e33ff */
[----:B------:R-:W-:-:S02]  /*06b0*/  LEA.HI R0, R9, R0, RZ, 0x1 ;  /* 0x0000000009007211 */ /* 0x000fc400078f08ff */
[----:B0-----:R-:W-:Y:S02]  /*06c0*/  LOP3.LUT R3, RZ, R12, RZ, 0x33, !PT ;  /* 0x0000000cff037212 */ /* 0x001fe400078e33ff */
[----:B------:R-:W-:Y:S02]  /*06d0*/  LEA.HI R0, R11, R0, RZ, 0x1 ;  /* 0x000000000b007211 */ /* 0x000fe400078f08ff */
[----:B------:R-:W-:Y:S02]  /*06e0*/  LOP3.LUT R13, RZ, R13, RZ, 0x33, !PT ;  /* 0x0000000dff0d7212 */ /* 0x000fe400078e33ff */
[----:B------:R-:W-:-:S04]  /*06f0*/  LEA.HI R0, R3, R0, RZ, 0x1 ;  /* 0x0000000003007211 */ /* 0x000fc800078f08ff */
[----:B------:R-:W-:-:S07]  /*0700*/  LEA.HI R7, R13, R0, RZ, 0x1 ;  /* 0x000000000d077211 */ /* 0x000fce00078f08ff */
.L_x_3:
        /* <DEDUP_REMOVED lines=11> */
[----:B------:R-:W5:Y:S01]  /*07c0*/  LDG.E R8, desc[UR8][R2.64+0xc] ;  /* 0x00000c0802087981 */ /* 0x000f62000c1e1900 */
[----:B------:R-:W-:-:S02]  /*07d0*/  IADD3 R5, PT, PT, R5, 0x4, RZ ;  /* 0x0000000405057810 */ /* 0x000fc40007ffe0ff */
[----:B--2---:R-:W-:-:S04]  /*07e0*/  LOP3.LUT R0, RZ, R0, RZ, 0x33, !PT ;  /* 0x00000000ff007212 */ /* 0x004fc800078e33ff */
[----:B------:R-:W-:Y:S02]  /*07f0*/  LEA.HI R0, R0, R7, RZ, 0x1 ;  /* 0x0000000700007211 */ /* 0x000fe400078f08ff */
[----:B---3--:R-:W-:Y:S02]  /*0800*/  LOP3.LUT R7, RZ, R4, RZ, 0x33, !PT ;  /* 0x00000004ff077212 */ /* 0x008fe400078e33ff */
[----:B----4-:R-:W-:Y:S02]  /*0810*/  LOP3.LUT R9, RZ, R6, RZ, 0x33, !PT ;  /* 0x00000006ff097212 */ /* 0x010fe400078e33ff */
[----:B------:R-:W-:Y:S02]  /*0820*/  LEA.HI R0, R7, R0, RZ, 0x1 ;  /* 0x0000000007007211 */ /* 0x000fe400078f08ff */
[----:B-----5:R-:W-:Y:S02]  /*0830*/  LOP3.LUT R7, RZ, R8, RZ, 0x33, !PT ;  /* 0x00000008ff077212 */ /* 0x020fe400078e33ff */
[----:B------:R-:W-:-:S04]  /*0840*/  LEA.HI R0, R9, R0, RZ, 0x1 ;  /* 0x0000000009007211 */ /* 0x000fc800078f08ff */
[----:B------:R-:W-:-:S07]  /*0850*/  LEA.HI R7, R7, R0, RZ, 0x1 ;  /* 0x0000000007077211 */ /* 0x000fce00078f08ff */
.L_x_4:
[----:B------:R-:W-:Y:S05]  /*0860*/  BRA.U !UP1, `(.L_x_0) ;  /* 0x00000001092c7547 */ /* 0x000fea000b800000 */
[----:B------:R-:W0:Y:S01]  /*0870*/  LDC.64 R8, c[0x0][0x390] ;  /* 0x0000e400ff087b82 */ /* 0x000e220000000a00 */
[----:B------:R-:W-:-:S05]  /*0880*/  UMOV UR4, URZ ;  /* 0x000000ff00047c82 */ /* 0x000fca0008000000 */
.L_x_5:
[----:B------:R-:W-:-:S04]  /*0890*/  IMAD R3, R10, UR5, R5 ;  /* 0x000000050a037c24 */ /* 0x000fc8000f8e0205 */
[----:B0-----:R-:W-:-:S06]  /*08a0*/  IMAD.WIDE R2, R3, 0x4, R8 ;  /* 0x0000000403027825 */ /* 0x001fcc00078e0208 */
[----:B------:R-:W2:Y:S01]  /*08b0*/  LDG.E R2, desc[UR8][R2.64] ;  /* 0x0000000802027981 */ /* 0x000ea2000c1e1900 */
[----:B------:R-:W-:Y:S01]  /*08c0*/  UIADD3 UR4, UPT, UPT, UR4, 0x1, URZ ;  /* 0x0000000104047890 */ /* 0x000fe2000fffe0ff */
[----:B------:R-:W-:-:S03]  /*08d0*/  VIADD R5, R5, 0x1 ;  /* 0x0000000105057836 */ /* 0x000fc60000000000 */
[----:B------:R-:W-:Y:S01]  /*08e0*/  UISETP.NE.AND UP0, UPT, UR4, UR6, UPT ;  /* 0x000000060400728c */ /* 0x000fe2000bf05270 */
[----:B--2---:R-:W-:-:S04]  /*08f0*/  LOP3.LUT R0, RZ, R2, RZ, 0x33, !PT ;  /* 0x00000002ff007212 */ /* 0x004fc800078e33ff */
[----:B------:R-:W-:-:S04]  /*0900*/  LEA.HI R7, R0, R7, RZ, 0x1 ;  /* 0x0000000700077211 */ /* 0x000fc800078f08ff */
[----:B------:R-:W-:Y:S05]  /*0910*/  BRA.U UP0, `(.L_x_5) ;  /* 0xfffffffd00dc7547 */ /* 0x000fea000b83ffff */
.L_x_0:
[----:B------:R-:W-:-:S13]  /*0920*/  ISETP.NE.AND P0, PT, R7, RZ, PT ;  /* 0x000000ff0700720c */ /* 0x000fda0003f05270 */
[----:B------:R-:W-:Y:S05]  /*0930*/  @!P0 EXIT ;  /* 0x000000000000894d */ /* 0x000fea0003800000 */
[----:B------:R-:W0:Y:S02]  /*0940*/  LDC R3, c[0x0][0x388] ;  /* 0x0000e200ff037b82 */ /* 0x000e240000000800 */
[----:B0-----:R-:W-:-:S13]  /*0950*/  ISETP.GE.AND P0, PT, R3, 0x1, PT ;  /* 0x000000010300780c */ /* 0x001fda0003f06270 */
[----:B------:R-:W-:Y:S05]  /*0960*/  @!P0 EXIT ;  /* 0x000000000000894d */ /* 0x000fea0003800000 */
[----:B------:R-:W-:Y:S01]  /*0970*/  IMAD R8, R10, R3, RZ ;  /* 0x000000030a087224 */ /* 0x000fe200078e02ff */
[----:B------:R-:W-:Y:S01]  /*0980*/  LOP3.LUT R6, R3, 0x7, RZ, 0xc0, !PT ;  /* 0x0000000703067812 */ /* 0x000fe200078ec0ff */
[----:B------:R-:W-:Y:S01]  /*0990*/  UMOV UR4, URZ ;  /* 0x000000ff00047c82 */ /* 0x000fe20008000000 */
[----:B------:R-:W-:-:S07]  /*09a0*/  I2FP.F32.U32 R23, R7 ;  /* 0x0000000700177245 */ /* 0x000fce0000201000 */
.L_x_41:
[----:B0-----:R-:W0:Y:S08]  /*09b0*/  LDC.64 R16, c[0x0][0x388] ;  /* 0x0000e200ff107b82 */ /* 0x001e300000000a00 */
[----:B-1----:R-:W1:Y:S01]  /*09c0*/  LDC.64 R2, c[0x0][0x390] ;  /* 0x0000e400ff027b82 */ /* 0x002e620000000a00 */
[----:B0--3--:R-:W-:-:S04]  /*09d0*/  IMAD R5, R10, R17, UR4 ;  /* 0x000000040a057e24 */ /* 0x009fc8000f8e0211 */
[----:B-1----:R-:W-:-:S06]  /*09e0*/  IMAD.WIDE R2, R5, 0x4, R2 ;  /* 0x0000000405027825 */ /* 0x002fcc00078e0202 */
[----:B--2---:R-:W2:Y:S01]  /*09f0*/  LDG.E R3, desc[UR8][R2.64] ;  /* 0x0000000802037981 */ /* 0x004ea2000c1e1900 */
[----:B------:R-:W-:Y:S01]  /*0a00*/  ISETP.GE.U32.AND P0, PT, R16, 0x8, PT ;  /* 0x000000081000780c */ /* 0x000fe20003f06070 */
[----:B------:R-:W-:Y:S02]  /*0a10*/  IMAD.MOV.U32 R5, RZ, RZ, RZ ;  /* 0x000000ffff057224 */ /* 0x000fe400078e00ff */
[----:B--2---:R-:W-:-:S10]  /*0a20*/  IMAD R4, R3, R16, RZ ;  /* 0x0000001003047224 */ /* 0x004fd400078e02ff */
[----:B------:R-:W-:Y:S05]  /*0a30*/  @!P0 BRA `(.L_x_6) ;  /* 0x00000008004c8947 */ /* 0x000fea0003800000 */
[----:B------:R-:W0:Y:S01]  /*0a40*/  LDC.64 R12, c[0x0][0x3a0] ;  /* 0x0000e800ff0c7b82 */ /* 0x000e220000000a00 */
[----:B------:R-:W-:Y:S01]  /*0a50*/  LOP3.LUT R5, R16, 0x7ffffff8, RZ, 0xc0, !PT ;  /* 0x7ffffff810057812 */ /* 0x000fe200078ec0ff */
[----:B------:R-:W-:Y:S01]  /*0a60*/  IMAD.MOV.U32 R27, RZ, RZ, R4 ;  /* 0x000000ffff1b7224 */ /* 0x000fe200078e0004 */
[----:B------:R-:W-:-:S03]  /*0a70*/  MOV R25, R8 ;  /* 0x0000000800197202 */ /* 0x000fc60000000f00 */
[----:B------:R-:W-:Y:S02]  /*0a80*/  IMAD.MOV R24, RZ, RZ, -R5 ;  /* 0x000000ffff187224 */ /* 0x000fe400078e0a05 */
[----:B------:R-:W1:Y:S05]  /*0a90*/  LDC.64 R14, c[0x0][0x398] ;  /* 0x0000e600ff0e7b82 */ /* 0x000e6a0000000a00 */
.L_x_23:
[----:B-1----:R-:W-:-:S05]  /*0aa0*/  IMAD.WIDE R16, R25, 0x4, R14 ;  /* 0x0000000419107825 */ /* 0x002fca00078e020e */
[----:B--2---:R-:W2:Y:S01]  /*0ab0*/  LDG.E R3, desc[UR8][R16.64] ;  /* 0x0000000810037981 */ /* 0x004ea2000c1e1900 */
[----:B------:R-:W1:Y:S01]  /*0ac0*/  MUFU.RCP R0, R23 ;  /* 0x0000001700007308 */ /* 0x000e620000001000 */
[----:B------:R-:W-:Y:S01]  /*0ad0*/  IADD3 R24, PT, PT, R24, 0x8, RZ ;  /* 0x0000000818187810 */ /* 0x000fe20007ffe0ff */
[----:B------:R-:W-:Y:S01]  /*0ae0*/  BSSY.RECONVERGENT B2, `(.L_x_7) ;  /* 0x000000e000027945 */ /* 0x000fe20003800200 */
[----:B0-----:R-:W-:Y:S02]  /*0af0*/  IMAD.WIDE R18, R27, 0x4, R12 ;  /* 0x000000041b127825 */ /* 0x001fe400078e020c */
[----:B------:R-:W-:Y:S02]  /*0b00*/  ISETP.NE.AND P2, PT, R24, RZ, PT ;  /* 0x000000ff1800720c */ /* 0x000fe40003f45270 */
[----:B-1----:R-:W-:-:S04]  /*0b10*/  FFMA R9, -R23, R0, 1 ;  /* 0x3f80000017097423 */ /* 0x002fc80000000100 */
[----:B------:R-:W-:Y:S01]  /*0b20*/  FFMA R0, R0, R9, R0 ;  /* 0x0000000900007223 */ /* 0x000fe20000000000 */
[----:B--2---:R-:W0:Y:S03]  /*0b30*/  FCHK P0, R3, R23 ;  /* 0x0000001703007302 */ /* 0x004e260000000000 */
[----:B------:R-:W-:-:S04]  /*0b40*/  FFMA R9, R3, R0, RZ ;  /* 0x0000000003097223 */ /* 0x000fc800000000ff */
[----:B------:R-:W-:-:S04]  /*0b50*/  FFMA R2, -R23, R9, R3 ;  /* 0x0000000917027223 */ /* 0x000fc80000000103 */
[----:B------:R-:W-:Y:S01]  /*0b60*/  FFMA R9, R0, R2, R9 ;  /* 0x0000000200097223 */ /* 0x000fe20000000009 */
[----:B0-----:R-:W-:Y:S06]  /*0b70*/  @!P0 BRA `(.L_x_8) ;  /* 0x0000000000108947 */ /* 0x001fec0003800000 */
[----:B------:R-:W-:Y:S01]  /*0b80*/  IMAD.MOV.U32 R0, RZ, RZ, R23 ;  /* 0x000000ffff007224 */ /* 0x000fe200078e0017 */
[----:B------:R-:W-:-:S07]  /*0b90*/  MOV R20, 0xbb0 ;  /* 0x00000bb000147802 */ /* 0x000fce0000000f00 */
[----:B------:R-:W-:Y:S05]  /*0ba0*/  CALL.REL.NOINC `($__internal_0_$__cuda_sm3x_div_rn_noftz_f32_slowpath) ;  /* 0x0000001000587944 */ /* 0x000fea0003c00000 */
[----:B------:R-:W-:-:S07]  /*0bb0*/  IMAD.MOV.U32 R9, RZ, RZ, R0 ;  /* 0x000000ffff097224 */ /* 0x000fce00078e0000 */
.L_x_8:
[----:B------:R-:W-:Y:S05]  /*0bc0*/  BSYNC.RECONVERGENT B2 ;  /* 0x0000000000027941 */ /* 0x000fea0003800200 */
.L_x_7:
[----:B------:R0:W-:Y:S04]  /*0bd0*/  REDG.E.ADD.F32.FTZ.RN.STRONG.GPU desc[UR8][R18.64], R9 ;  /* 0x00000009120079a6 */ /* 0x0001e8000c12f308 */
[----:B------:R-:W2:Y:S01]  /*0be0*/  LDG.E R20, desc[UR8][R16.64+0x4] ;  /* 0x0000040810147981 */ /* 0x000ea2000c1e1900 */
[----:B------:R-:W1:Y:S01]  /*0bf0*/  MUFU.RCP R0, R23 ;  /* 0x0000001700007308 */ /* 0x000e620000001000 */
[----:B------:R-:W-:Y:S01]  /*0c00*/  BSSY.RECONVERGENT B2, `(.L_x_9) ;  /* 0x000000d000027945 */ /* 0x000fe20003800200 */
[----:B-1----:R-:W-:-:S04]  /*0c10*/  FFMA R3, -R23, R0, 1 ;  /* 0x3f80000017037423 */ /* 0x002fc80000000100 */
[----:B------:R-:W-:Y:S02]  /*0c20*/  FFMA R0, R0, R3, R0 ;  /* 0x0000000300007223 */ /* 0x000fe40000000000 */
[----:B--2---:R-:W1:Y:S02]  /*0c30*/  FCHK P0, R20, R23 ;  /* 0x0000001714007302 */ /* 0x004e640000000000 */
[----:B------:R-:W-:-:S04]  /*0c40*/  FFMA R2, R0, R20, RZ ;  /* 0x0000001400027223 */ /* 0x000fc800000000ff */
[----:B------:R-:W-:-:S04]  /*0c50*/  FFMA R3, -R23, R2, R20 ;  /* 0x0000000217037223 */ /* 0x000fc80000000114 */
[----:B------:R-:W-:Y:S01]  /*0c60*/  FFMA R3, R0, R3, R2 ;  /* 0x0000000300037223 */ /* 0x000fe20000000002 */
[----:B01----:R-:W-:Y:S06]  /*0c70*/  @!P0 BRA `(.L_x_10) ;  /* 0x0000000000148947 */ /* 0x003fec0003800000 */
[----:B------:R-:W-:Y:S01]  /*0c80*/  MOV R3, R20 ;  /* 0x0000001400037202 */ /* 0x000fe20000000f00 */
[----:B------:R-:W-:Y:S01]  /*0c90*/  IMAD.MOV.U32 R0, RZ, RZ, R23 ;  /* 0x000000ffff007224 */ /* 0x000fe200078e0017 */
[----:B------:R-:W-:-:S07]  /*0ca0*/  MOV R20, 0xcc0 ;  /* 0x00000cc000147802 */ /* 0x000fce0000000f00 */
[----:B------:R-:W-:Y:S05]  /*0cb0*/  CALL.REL.NOINC `($__internal_0_$__cuda_sm3x_div_rn_noftz_f32_slowpath) ;  /* 0x0000001000147944 */ /* 0x000fea0003c00000 */
[----:B------:R-:W-:-:S07]  /*0cc0*/  IMAD.MOV.U32 R3, RZ, RZ, R0 ;  /* 0x000000ffff037224 */ /* 0x000fce00078e0000 */
.L_x_10:
[----:B------:R-:W-:Y:S05]  /*0cd0*/  BSYNC.RECONVERGENT B2 ;  /* 0x0000000000027941 */ /* 0x000fea0003800200 */
.L_x_9:
        /* <DEDUP_REMOVED lines=16> */
.L_x_12:
[----:B------:R-:W-:Y:S05]  /*0de0*/  BSYNC.RECONVERGENT B2 ;  /* 0x0000000000027941 */ /* 0x000fea0003800200 */
.L_x_11:
        /* <DEDUP_REMOVED lines=16> */
.L_x_14:
[----:B------:R-:W-:Y:S05]  /*0ef0*/  BSYNC.RECONVERGENT B2 ;  /* 0x0000000000027941 */ /* 0x000fea0003800200 */
.L_x_13:
        /* <DEDUP_REMOVED lines=16> */
.L_x_16:
[----:B------:R-:W-:Y:S05]  /*1000*/  BSYNC.RECONVERGENT B2 ;  /* 0x0000000000027941 */ /* 0x000fea0003800200 */
.L_x_15:
        /* <DEDUP_REMOVED lines=16> */
.L_x_18:
[----:B------:R-:W-:Y:S05]  /*1110*/  BSYNC.RECONVERGENT B2 ;  /* 0x0000000000027941 */ /* 0x000fea0003800200 */
.L_x_17:
        /* <DEDUP_REMOVED lines=16> */
.L_x_20:
[----:B------:R-:W-:Y:S05]  /*1220*/  BSYNC.RECONVERGENT B2 ;  /* 0x0000000000027941 */ /* 0x000fea0003800200 */
.L_x_19:
        /* <DEDUP_REMOVED lines=15> */
.L_x_22:
[----:B------:R-:W-:Y:S05]  /*1320*/  BSYNC.RECONVERGENT B2 ;  /* 0x0000000000027941 */ /* 0x000fea0003800200 */
.L_x_21:
[----:B------:R2:W-:Y:S01]  /*1330*/  REDG.E.ADD.F32.FTZ.RN.STRONG.GPU desc[UR8][R18.64+0x1c], R0 ;  /* 0x00001c00120079a6 */ /* 0x0005e2000c12f308 */
[----:B------:R-:W-:Y:S01]  /*1340*/  VIADD R27, R27, 0x8 ;  /* 0x000000081b1b7836 */ /* 0x000fe20000000000 */
[----:B------:R-:W-:Y:S01]  /*1350*/  IADD3 R25, PT, PT, R25, 0x8, RZ ;  /* 0x0000000819197810 */ /* 0x000fe20007ffe0ff */
[----:B------:R-:W-:Y:S06]  /*1360*/  @P2 BRA `(.L_x_23) ;  /* 0xfffffff400cc2947 */ /* 0x000fec000383ffff */
.L_x_6:
[----:B------:R-:W-:-:S13]  /*1370*/  ISETP.NE.AND P0, PT, R6, RZ, PT ;  /* 0x000000ff0600720c */ /* 0x000fda0003f05270 */
[----:B------:R-:W-:Y:S05]  /*1380*/  @!P0 BRA `(.L_x_24) ;  /* 0x0000000800508947 */ /* 0x000fea0003800000 */
[----:B--2---:R-:W-:-:S05]  /*1390*/  VIADD R0, R6, 0xffffffff ;  /* 0xffffffff06007836 */ /* 0x004fca0000000000 */
[----:B------:R-:W-:-:S13]  /*13a0*/  ISETP.GE.U32.AND P0, PT, R0, 0x3, PT ;  /* 0x000000030000780c */ /* 0x000fda0003f06070 */
[----:B------:R-:W-:Y:S05]  /*13b0*/  @!P0 BRA `(.L_x_25) ;  /* 0x0000000400288947 */ /* 0x000fea0003800000 */
[----:B------:R-:W0:Y:S01]  /*13c0*/  LDC.64 R12, c[0x0][0x398] ;  /* 0x0000e600ff0c7b82 */ /* 0x000e220000000a00 */
[----:B------:R-:W-:Y:S01]  /*13d0*/  IMAD.IADD R3, R8, 0x1, R5 ;  /* 0x0000000108037824 */ /* 0x000fe200078e0205 */
[----:B------:R-:W1:Y:S06]  /*13e0*/  MUFU.RCP R0, R23 ;  /* 0x0000001700007308 */ /* 0x000e6c0000001000 */
[----:B------:R-:W2:Y:S01]  /*13f0*/  LDC.64 R14, c[0x0][0x3a0] ;  /* 0x0000e800ff0e7b82 */ /* 0x000ea20000000a00 */
[----:B0-----:R-:W-:-:S05]  /*1400*/  IMAD.WIDE R12, R3, 0x4, R12 ;  /* 0x00000004030c7825 */ /* 0x001fca00078e020c */
[----:B------:R-:W3:Y:S01]  /*1410*/  LDG.E R16, desc[UR8][R12.64] ;  /* 0x000000080c107981 */ /* 0x000ee2000c1e1900 */
[----:B-1----:R-:W-:Y:S01]  /*1420*/  FFMA R3, -R23, R0, 1 ;  /* 0x3f80000017037423 */ /* 0x002fe20000000100 */
[----:B------:R-:W-:Y:S03]  /*1430*/  BSSY.RECONVERGENT B2, `(.L_x_26) ;  /* 0x000000e000027945 */ /* 0x000fe60003800200 */
[----:B------:R-:W-:Y:S01]  /*1440*/  FFMA R0, R0, R3, R0 ;  /* 0x0000000300007223 */ /* 0x000fe20000000000 */
[----:B------:R-:W-:-:S05]  /*1450*/  IADD3 R3, PT, PT, R4, R5, RZ ;  /* 0x0000000504037210 */ /* 0x000fca0007ffe0ff */
[----:B--2---:R-:W-:Y:S01]  /*1460*/  IMAD.WIDE R14, R3, 0x4, R14 ;  /* 0x00000004030e7825 */ /* 0x004fe200078e020e */
[----:B---3--:R-:W0:Y:S03]  /*1470*/  FCHK P0, R16, R23 ;  /* 0x0000001710007302 */ /* 0x008e260000000000 */
[----:B------:R-:W-:-:S04]  /*1480*/  FFMA R9, R0, R16, RZ ;  /* 0x0000001000097223 */ /* 0x000fc800000000ff */
[----:B------:R-:W-:-:S04]  /*1490*/  FFMA R2, -R23, R9, R16 ;  /* 0x0000000917027223 */ /* 0x000fc80000000110 */
[----:B------:R-:W-:Y:S01]  /*14a0*/  FFMA R9, R0, R2, R9 ;  /* 0x0000000200097223 */ /* 0x000fe20000000009 */
[----:B0-----:R-:W-:Y:S06]  /*14b0*/  @!P0 BRA `(.L_x_27) ;  /* 0x0000000000148947 */ /* 0x001fec0003800000 */
[----:B------:R-:W-:Y:S01]  /*14c0*/  IMAD.MOV.U32 R3, RZ, RZ, R16 ;  /* 0x000000ffff037224 */ /* 0x000fe200078e0010 */
[----:B------:R-:W-:Y:S01]  /*14d0*/  MOV R20, 0x1500 ;  /* 0x0000150000147802 */ /* 0x000fe20000000f00 */
[----:B------:R-:W-:-:S07]  /*14e0*/  IMAD.MOV.U32 R0, RZ, RZ, R23 ;  /* 0x000000ffff007224 */ /* 0x000fce00078e0017 */
[----:B------:R-:W-:Y:S05]  /*14f0*/  CALL.REL.NOINC `($__internal_0_$__cuda_sm3x_div_rn_noftz_f32_slowpath) ;  /* 0x0000000800047944 */ /* 0x000fea0003c00000 */
[----:B------:R-:W-:-:S07]  /*1500*/  MOV R9, R0 ;  /* 0x0000000000097202 */ /* 0x000fce0000000f00 */
.L_x_27:
[----:B------:R-:W-:Y:S05]  /*1510*/  BSYNC.RECONVERGENT B2 ;  /* 0x0000000000027941 */ /* 0x000fea0003800200 */
.L_x_26:
        /* <DEDUP_REMOVED lines=11> */
[----:B------:R-:W-:Y:S01]  /*15d0*/  IMAD.MOV.U32 R3, RZ, RZ, R16 ;  /* 0x000000ffff037224 */ /* 0x000fe200078e0010 */
[----:B------:R-:W-:Y:S01]  /*15e0*/  MOV R20, 0x1610 ;  /* 0x0000161000147802 */ /* 0x000fe20000000f00 */
[----:B------:R-:W-:-:S07]  /*15f0*/  IMAD.MOV.U32 R0, RZ, RZ, R23 ;  /* 0x000000ffff007224 */ /* 0x000fce00078e0017 */
[----:B------:R-:W-:Y:S05]  /*1600*/  CALL.REL.NOINC `($__internal_0_$__cuda_sm3x_div_rn_noftz_f32_slowpath) ;  /* 0x0000000400c07944 */ /* 0x000fea0003c00000 */
[----:B------:R-:W-:-:S07]  /*1610*/  MOV R3, R0 ;  /* 0x0000000000037202 */ /* 0x000fce0000000f00 */
.L_x_29:
[----:B------:R-:W-:Y:S05]  /*1620*/  BSYNC.RECONVERGENT B2 ;  /* 0x0000000000027941 */ /* 0x000fea0003800200 */
.L_x_28:
        /* <DEDUP_REMOVED lines=16> */
.L_x_31:
[----:B------:R-:W-:Y:S05]  /*1730*/  BSYNC.RECONVERGENT B2 ;  /* 0x0000000000027941 */ /* 0x000fea0003800200 */
.L_x_30:
        /* <DEDUP_REMOVED lines=15> */
.L_x_33:
[----:B------:R-:W-:Y:S05]  /*1830*/  BSYNC.RECONVERGENT B2 ;  /* 0x0000000000027941 */ /* 0x000fea0003800200 */
.L_x_32:
[----:B------:R0:W-:Y:S01]  /*1840*/  REDG.E.ADD.F32.FTZ.RN.STRONG.GPU desc[UR8][R14.64+0xc], R0 ;  /* 0x00000c000e0079a6 */ /* 0x0001e2000c12f308 */
[----:B------:R-:W-:-:S07]  /*1850*/  IADD3 R5, PT, PT, R5, 0x4, RZ ;  /* 0x0000000405057810 */ /* 0x000fce0007ffe0ff */
.L_x_25:
[----:B------:R-:W1:Y:S02]  /*1860*/  LDCU UR5, c[0x0][0x388] ;  /* 0x00007100ff0577ac */ /* 0x000e640008000800 */
[----:B-1----:R-:W-:-:S09]  /*1870*/  ULOP3.LUT UP0, UR5, UR5, 0x3, URZ, 0xc0, !UPT ;  /* 0x0000000305057892 */ /* 0x002fd2000f80c0ff */
[----:B------:R-:W-:Y:S05]  /*1880*/  BRA.U !UP0, `(.L_x_24) ;  /* 0x0000000508107547 */ /* 0x000fea000b800000 */
[----:B------:R-:W-:-:S09]  /*1890*/  UISETP.NE.AND UP0, UPT, UR5, 0x1, UPT ;  /* 0x000000010500788c */ /* 0x000fd2000bf05270 */
[----:B------:R-:W-:Y:S05]  /*18a0*/  BRA.U !UP0, `(.L_x_34) ;  /* 0x0000000108a07547 */ /* 0x000fea000b800000 */
[----:B------:R-:W1:Y:S01]  /*18b0*/  LDC.64 R12, c[0x0][0x398] ;  /* 0x0000e600ff0c7b82 */ /* 0x000e620000000a00 */
[----:B------:R-:W-:Y:S01]  /*18c0*/  IMAD.IADD R3, R8, 0x1, R5 ;  /* 0x0000000108037824 */ /* 0x000fe200078e0205 */
[----:B0-----:R-:W0:Y:S06]  /*18d0*/  MUFU.RCP R0, R23 ;  /* 0x0000001700007308 */ /* 0x001e2c0000001000 */
[----:B------:R-:W2:Y:S01]  /*18e0*/  LDC.64 R14, c[0x0][0x3a0] ;  /* 0x0000e800ff0e7b82 */ /* 0x000ea20000000a00 */
[----:B-1----:R-:W-:-:S05]  /*18f0*/  IMAD.WIDE R12, R3, 0x4, R12 ;  /* 0x00000004030c7825 */ /* 0x002fca00078e020c */
[----:B------:R-:W3:Y:S01]  /*1900*/  LDG.E R16, desc[UR8][R12.64] ;  /* 0x000000080c107981 */ /* 0x000ee2000c1e1900 */
[----:B0-----:R-:W-:Y:S01]  /*1910*/  FFMA R3, -R23, R0, 1 ;  /* 0x3f80000017037423 */ /* 0x001fe20000000100 */
[----:B------:R-:W-:Y:S01]  /*1920*/  IMAD.IADD R9, R4, 0x1, R5 ;  /* 0x0000000104097824 */ /* 0x000fe200078e0205 */
[----:B------:R-:W-:Y:S02]  /*1930*/  BSSY.RECONVERGENT B2, `(.L_x_35) ;  /* 0x000000d000027945 */ /* 0x000fe40003800200 */
[----:B------:R-:W-:Y:S01]  /*1940*/  FFMA R0, R0, R3, R0 ;  /* 0x0000000300007223 */ /* 0x000fe20000000000 */
[----:B--2---:R-:W-:Y:S01]  /*1950*/  IMAD.WIDE R14, R9, 0x4, R14 ;  /* 0x00000004090e7825 */ /* 0x004fe200078e020e */
[----:B---3--:R-:W0:Y:S03]  /*1960*/  FCHK P0, R16, R23 ;  /* 0x0000001710007302 */ /* 0x008e260000000000 */
[----:B------:R-:W-:-:S04]  /*1970*/  FFMA R3, R0, R16, RZ ;  /* 0x0000001000037223 */ /* 0x000fc800000000ff */
[----:B------:R-:W-:-:S04]  /*1980*/  FFMA R2, -R23, R3, R16 ;  /* 0x0000000317027223 */ /* 0x000fc80000000110 */
[----:B------:R-:W-:Y:S01]  /*1990*/  FFMA R3, R0, R2, R3 ;  /* 0x0000000200037223 */ /* 0x000fe20000000003 */
[----:B0-----:R-:W-:Y:S06]  /*19a0*/  @!P0 BRA `(.L_x_36) ;  /* 0x0000000000148947 */ /* 0x001fec0003800000 */
[----:B------:R-:W-:Y:S01]  /*19b0*/  MOV R3, R16 ;  /* 0x0000001000037202 */ /* 0x000fe20000000f00 */
[----:B------:R-:W-:Y:S01]  /*19c0*/  IMAD.MOV.U32 R0, RZ, RZ, R23 ;  /* 0x000000ffff007224 */ /* 0x000fe200078e0017 */
[----:B------:R-:W-:-:S07]  /*19d0*/  MOV R20, 0x19f0 ;  /* 0x000019f000147802 */ /* 0x000fce0000000f00 */
[----:B------:R-:W-:Y:S05]  /*19e0*/  CALL.REL.NOINC `($__internal_0_$__cuda_sm3x_div_rn_noftz_f32_slowpath) ;  /* 0x0000000000c87944 */ /* 0x000fea0003c00000 */
[----:B------:R-:W-:-:S07]  /*19f0*/  IMAD.MOV.U32 R3, RZ, RZ, R0 ;  /* 0x000000ffff037224 */ /* 0x000fce00078e0000 */
.L_x_36:
[----:B------:R-:W-:Y:S05]  /*1a00*/  BSYNC.RECONVERGENT B2 ;  /* 0x0000000000027941 */ /* 0x000fea0003800200 */
.L_x_35:
        /* <DEDUP_REMOVED lines=15> */
.L_x_38:
[----:B------:R-:W-:Y:S05]  /*1b00*/  BSYNC.RECONVERGENT B2 ;  /* 0x0000000000027941 */ /* 0x000fea0003800200 */
.L_x_37:
[----:B------:R1:W-:Y:S01]  /*1b10*/  REDG.E.ADD.F32.FTZ.RN.STRONG.GPU desc[UR8][R14.64+0x4], R0 ;  /* 0x000004000e0079a6 */ /* 0x0003e2000c12f308 */
[----:B------:R-:W-:-:S07]  /*1b20*/  IADD3 R5, PT, PT, R5, 0x2, RZ ;  /* 0x0000000205057810 */ /* 0x000fce0007ffe0ff */
.L_x_34:
[----:B------:R-:W2:Y:S02]  /*1b30*/  LDCU UR5, c[0x0][0x388] ;  /* 0x00007100ff0577ac */ /* 0x000ea40008000800 */
[----:B--2---:R-:W-:-:S04]  /*1b40*/  ULOP3.LUT UR5, UR5, 0x1, URZ, 0xc0, !UPT ;  /* 0x0000000105057892 */ /* 0x004fc8000f8ec0ff */
[----:B------:R-:W-:-:S09]  /*1b50*/  UISETP.NE.U32.AND UP0, UPT, UR5, 0x1, UPT ;  /* 0x000000010500788c */ /* 0x000fd2000bf05070 */
[----:B------:R-:W-:Y:S05]  /*1b60*/  BRA.U UP0, `(.L_x_24) ;  /* 0x0000000100587547 */ /* 0x000fea000b800000 */
[----:B------:R-:W2:Y:S01]  /*1b70*/  LDC.64 R12, c[0x0][0x398] ;  /* 0x0000e600ff0c7b82 */ /* 0x000ea20000000a00 */
[----:B------:R-:W-:-:S04]  /*1b80*/  IMAD.IADD R3, R8, 0x1, R5 ;  /* 0x0000000108037824 */ /* 0x000fc800078e0205 */
[----:B--2---:R-:W-:Y:S01]  /*1b90*/  IMAD.WIDE R12, R3, 0x4, R12 ;  /* 0x00000004030c7825 */ /* 0x004fe200078e020c */
[----:B01----:R-:W0:Y:S02]  /*1ba0*/  MUFU.RCP R0, R23 ;  /* 0x0000001700007308 */ /* 0x003e240000001000 */
[----:B------:R-:W1:Y:S03]  /*1bb0*/  LDC.64 R2, c[0x0][0x3a0] ;  /* 0x0000e800ff027b82 */ /* 0x000e660000000a00 */
[----:B------:R-:W2:Y:S01]  /*1bc0*/  LDG.E R12, desc[UR8][R12.64] ;  /* 0x000000080c0c7981 */ /* 0x000ea2000c1e1900 */
[----:B------:R-:W-:Y:S01]  /*1bd0*/  IADD3 R5, PT, PT, R4, R5, RZ ;  /* 0x0000000504057210 */ /* 0x000fe20007ffe0ff */
[----:B------:R-:W-:Y:S01]  /*1be0*/  BSSY.RECONVERGENT B2, `(.L_x_39) ;  /* 0x000000d000027945 */ /* 0x000fe20003800200 */
[----:B0-----:R-:W-:-:S04]  /*1bf0*/  FFMA R9, -R23, R0, 1 ;  /* 0x3f80000017097423 */ /* 0x001fc80000000100 */
[----:B------:R-:W-:Y:S01]  /*1c00*/  FFMA R0, R0, R9, R0 ;  /* 0x0000000900007223 */ /* 0x000fe20000000000 */
[----:B-1----:R-:W-:Y:S01]  /*1c10*/  IMAD.WIDE R4, R5, 0x4, R2 ;  /* 0x0000000405047825 */ /* 0x002fe200078e0202 */
[----:B--2---:R-:W0:Y:S03]  /*1c20*/  FCHK P0, R12, R23 ;  /* 0x000000170c007302 */ /* 0x004e260000000000 */
[----:B------:R-:W-:-:S04]  /*1c30*/  FFMA R9, R0, R12, RZ ;  /* 0x0000000c00097223 */ /* 0x000fc800000000ff */
[----:B------:R-:W-:-:S04]  /*1c40*/  FFMA R11, -R23, R9, R12 ;  /* 0x00000009170b7223 */ /* 0x000fc8000000010c */
[----:B------:R-:W-:Y:S01]  /*1c50*/  FFMA R0, R0, R11, R9 ;  /* 0x0000000b00007223 */ /* 0x000fe20000000009 */
[----:B0-----:R-:W-:Y:S06]  /*1c60*/  @!P0 BRA `(.L_x_40) ;  /* 0x0000000000108947 */ /* 0x001fec0003800000 */
[----:B------:R-:W-:Y:S01]  /*1c70*/  IMAD.MOV.U32 R3, RZ, RZ, R12 ;  /* 0x000000ffff037224 */ /* 0x000fe200078e000c */
[----:B------:R-:W-:Y:S02]  /*1c80*/  MOV R0, R23 ;  /* 0x0000001700007202 */ /* 0x000fe40000000f00 */
[----:B------:R-:W-:-:S07]  /*1c90*/  MOV R20, 0x1cb0 ;  /* 0x00001cb000147802 */ /* 0x000fce0000000f00 */
[----:B------:R-:W-:Y:S05]  /*1ca0*/  CALL.REL.NOINC `($__internal_0_$__cuda_sm3x_div_rn_noftz_f32_slowpath) ;  /* 0x0000000000187944 */ /* 0x000fea0003c00000 */
.L_x_40:
[----:B------:R-:W-:Y:S05]  /*1cb0*/  BSYNC.RECONVERGENT B2 ;  /* 0x0000000000027941 */ /* 0x000fea0003800200 */
.L_x_39:
[----:B------:R3:W-:Y:S02]  /*1cc0*/  REDG.E.ADD.F32.FTZ.RN.STRONG.GPU desc[UR8][R4.64], R0 ;  /* 0x00000000040079a6 */ /* 0x0007e4000c12f308 */
.L_x_24:
[----:B------:R-:W-:-:S06]  /*1cd0*/  UIADD3 UR4, UPT, UPT, UR4, 0x1, URZ ;  /* 0x0000000104047890 */ /* 0x000fcc000fffe0ff */
[----:B------:R-:W-:-:S13]  /*1ce0*/  ISETP.NE.AND P0, PT, R7, UR4, PT ;  /* 0x0000000407007c0c */ /* 0x000fda000bf05270 */
[----:B------:R-:W-:Y:S05]  /*1cf0*/  @!P0 EXIT ;  /* 0x000000000000894d */ /* 0x000fea0003800000 */
[----:B------:R-:W-:Y:S05]  /*1d00*/  BRA `(.L_x_41) ;  /* 0xffffffec00287947 */ /* 0x000fea000383ffff */
        .weak           $__internal_0_$__cuda_sm3x_div_rn_noftz_f32_slowpath
        .type           $__internal_0_$__cuda_sm3x_div_rn_noftz_f32_slowpath,@function
        .size           $__internal_0_$__cuda_sm3x_div_rn_noftz_f32_slowpath,(.L_x_114 - $__internal_0_$__cuda_sm3x_div_rn_noftz_f32_slowpath)
$__internal_0_$__cuda_sm3x_div_rn_noftz_f32_slowpath:
[----:B------:R-:W-:Y:S01]  /*1d10*/  SHF.R.U32.HI R2, RZ, 0x17, R0 ;  /* 0x00000017ff027819 */ /* 0x000fe20000011600 */
[----:B------:R-:W-:Y:S01]  /*1d20*/  BSSY.RECONVERGENT B0, `(.L_x_42) ;  /* 0x0000062000007945 */ /* 0x000fe20003800200 */
[----:B------:R-:W-:Y:S02]  /*1d30*/  SHF.R.U32.HI R22, RZ, 0x17, R3 ;  /* 0x00000017ff167819 */ /* 0x000fe40000011603 */
[----:B------:R-:W-:Y:S02]  /*1d40*/  LOP3.LUT R2, R2, 0xff, RZ, 0xc0, !PT ;  /* 0x000000ff02027812 */ /* 0x000fe400078ec0ff */
[----:B------:R-:W-:-:S03]  /*1d50*/  LOP3.LUT R22, R22, 0xff, RZ, 0xc0, !PT ;  /* 0x000000ff16167812 */ /* 0x000fc600078ec0ff */
[----:B------:R-:W-:Y:S01]  /*1d60*/  VIADD R21, R2, 0xffffffff ;  /* 0xffffffff02157836 */ /* 0x000fe20000000000 */
[----:B------:R-:W-:-:S04]  /*1d70*/  IADD3 R11, PT, PT, R22, -0x1, RZ ;  /* 0xffffffff160b7810 */ /* 0x000fc80007ffe0ff */
[----:B------:R-:W-:-:S04]  /*1d80*/  ISETP.GT.U32.AND P0, PT, R21, 0xfd, PT ;  /* 0x000000fd1500780c */ /* 0x000fc80003f04070 */
[----:B------:R-:W-:-:S13]  /*1d90*/  ISETP.GT.U32.OR P0, PT, R11, 0xfd, P0 ;  /* 0x000000fd0b00780c */ /* 0x000fda0000704470 */
[----:B------:R-:W-:Y:S01]  /*1da0*/  @!P0 IMAD.MOV.U32 R9, RZ, RZ, RZ ;  /* 0x000000ffff098224 */ /* 0x000fe200078e00ff */
[----:B------:R-:W-:Y:S06]  /*1db0*/  @!P0 BRA `(.L_x_43) ;  /* 0x00000000005c8947 */ /* 0x000fec0003800000 */
[----:B------:R-:W-:Y:S02]  /*1dc0*/  FSETP.GTU.FTZ.AND P0, PT, |R3|, +INF , PT ;  /* 0x7f8000000300780b */ /* 0x000fe40003f1c200 */
[----:B------:R-:W-:-:S04]  /*1dd0*/  FSETP.GTU.FTZ.AND P1, PT, |R0|, +INF , PT ;  /* 0x7f8000000000780b */ /* 0x000fc80003f3c200 */
[----:B------:R-:W-:-:S13]  /*1de0*/  PLOP3.LUT P0, PT, P0, P1, PT, 0xf8, 0x8f ;  /* 0x00000000008f781c */ /* 0x000fda0000703f70 */
[----:B------:R-:W-:Y:S05]  /*1df0*/  @P0 BRA `(.L_x_44) ;  /* 0x00000004004c0947 */ /* 0x000fea0003800000 */
[----:B------:R-:W-:-:S13]  /*1e00*/  LOP3.LUT P0, RZ, R0, 0x7fffffff, R3, 0xc8, !PT ;  /* 0x7fffffff00ff7812 */ /* 0x000fda000780c803 */
[----:B------:R-:W-:Y:S05]  /*1e10*/  @!P0 BRA `(.L_x_45) ;  /* 0x00000004003c8947 */ /* 0x000fea0003800000 */
[C---:B------:R-:W-:Y:S02]  /*1e20*/  FSETP.NEU.FTZ.AND P3, PT, |R3|.reuse, +INF , PT ;  /* 0x7f8000000300780b */ /* 0x040fe40003f7d200 */
[----:B------:R-:W-:Y:S02]  /*1e30*/  FSETP.NEU.FTZ.AND P1, PT, |R0|, +INF , PT ;  /* 0x7f8000000000780b */ /* 0x000fe40003f3d200 */
[----:B------:R-:W-:-:S11]  /*1e40*/  FSETP.NEU.FTZ.AND P0, PT, |R3|, +INF , PT ;  /* 0x7f8000000300780b */ /* 0x000fd60003f1d200 */
[----:B------:R-:W-:Y:S05]  /*1e50*/  @!P1 BRA !P3, `(.L_x_45) ;  /* 0x00000004002c9947 */ /* 0x000fea0005800000 */
[----:B------:R-:W-:-:S04]  /*1e60*/  LOP3.LUT P3, RZ, R3, 0x7fffffff, RZ, 0xc0, !PT ;  /* 0x7fffffff03ff7812 */ /* 0x000fc8000786c0ff */
[----:B------:R-:W-:-:S13]  /*1e70*/  PLOP3.LUT P1, PT, P1, P3, PT, 0x2f, 0xf2 ;  /* 0x0000000000f2781c */ /* 0x000fda0000f26577 */
[----:B------:R-:W-:Y:S05]  /*1e80*/  @P1 BRA `(.L_x_46) ;  /* 0x0000000400181947 */ /* 0x000fea0003800000 */
[----:B------:R-:W-:-:S04]  /*1e90*/  LOP3.LUT P1, RZ, R0, 0x7fffffff, RZ, 0xc0, !PT ;  /* 0x7fffffff00ff7812 */ /* 0x000fc8000782c0ff */
[----:B------:R-:W-:-:S13]  /*1ea0*/  PLOP3.LUT P0, PT, P0, P1, PT, 0x2f, 0xf2 ;  /* 0x0000000000f2781c */ /* 0x000fda0000702577 */
[----:B------:R-:W-:Y:S05]  /*1eb0*/  @P0 BRA `(.L_x_47) ;  /* 0x0000000400000947 */ /* 0x000fea0003800000 */
[----:B------:R-:W-:Y:S02]  /*1ec0*/  ISETP.GE.AND P0, PT, R11, RZ, PT ;  /* 0x000000ff0b00720c */ /* 0x000fe40003f06270 */
[----:B------:R-:W-:-:S11]  /*1ed0*/  ISETP.GE.AND P1, PT, R21, RZ, PT ;  /* 0x000000ff1500720c */ /* 0x000fd60003f26270 */
[----:B------:R-:W-:Y:S01]  /*1ee0*/  @P0 MOV R9, RZ ;  /* 0x000000ff00090202 */ /* 0x000fe20000000f00 */
[----:B------:R-:W-:Y:S02]  /*1ef0*/  @!P0 IMAD.MOV.U32 R9, RZ, RZ, -0x40 ;  /* 0xffffffc0ff098424 */ /* 0x000fe400078e00ff */
[----:B------:R-:W-:Y:S01]  /*1f00*/  @!P0 FFMA R3, R3, 1.84467440737095516160e+19, RZ ;  /* 0x5f80000003038823 */ /* 0x000fe200000000ff */
[----:B------:R-:W-:Y:S02]  /*1f10*/  @!P1 FFMA R0, R0, 1.84467440737095516160e+19, RZ ;  /* 0x5f80000000009823 */ /* 0x000fe400000000ff */
[----:B------:R-:W-:-:S07]  /*1f20*/  @!P1 IADD3 R9, PT, PT, R9, 0x40, RZ ;  /* 0x0000004009099810 */ /* 0x000fce0007ffe0ff */
.L_x_43:
[----:B------:R-:W-:Y:S01]  /*1f30*/  LEA R11, R2, 0xc0800000, 0x17 ;  /* 0xc0800000020b7811 */ /* 0x000fe200078eb8ff */
[----:B------:R-:W-:Y:S01]  /*1f40*/  BSSY.RECONVERGENT B1, `(.L_x_48) ;  /* 0x0000036000017945 */ /* 0x000fe20003800200 */
[----:B------:R-:W-:-:S03]  /*1f50*/  IADD3 R22, PT, PT, R22, -0x7f, RZ ;  /* 0xffffff8116167810 */ /* 0x000fc60007ffe0ff */
[----:B------:R-:W-:-:S04]  /*1f60*/  IMAD.IADD R28, R0, 0x1, -R11 ;  /* 0x00000001001c7824 */ /* 0x000fc800078e0a0b */
[----:B------:R-:W0:Y:S01]  /*1f70*/  MUFU.RCP R0, R28 ;  /* 0x0000001c00007308 */ /* 0x000e220000001000 */
[----:B------:R-:W-:-:S04]  /*1f80*/  FADD.FTZ R11, -R28, -RZ ;  /* 0x800000ff1c0b7221 */ /* 0x000fc80000010100 */
[----:B0-----:R-:W-:-:S04]  /*1f90*/  FFMA R21, R0, R11, 1 ;  /* 0x3f80000000157423 */ /* 0x001fc8000000000b */
[----:B------:R-:W-:Y:S01]  /*1fa0*/  FFMA R21, R0, R21, R0 ;  /* 0x0000001500157223 */ /* 0x000fe20000000000 */
[C---:B------:R-:W-:Y:S01]  /*1fb0*/  IMAD R0, R22.reuse, -0x800000, R3 ;  /* 0xff80000016007824 */ /* 0x040fe200078e0203 */
[----:B------:R-:W-:-:S03]  /*1fc0*/  IADD3 R22, PT, PT, R22, 0x7f, -R2 ;  /* 0x0000007f16167810 */ /* 0x000fc60007ffe802 */
[----:B------:R-:W-:Y:S02]  /*1fd0*/  FFMA R26, R0, R21, RZ ;  /* 0x00000015001a7223 */ /* 0x000fe400000000ff */
[----:B------:R-:W-:Y:S02]  /*1fe0*/  IMAD.IADD R9, R22, 0x1, R9 ;  /* 0x0000000116097824 */ /* 0x000fe400078e0209 */
[----:B------:R-:W-:-:S04]  /*1ff0*/  FFMA R3, R11, R26, R0 ;  /* 0x0000001a0b037223 */ /* 0x000fc80000000000 */
[----:B------:R-:W-:-:S04]  /*2000*/  FFMA R26, R21, R3, R26 ;  /* 0x00000003151a7223 */ /* 0x000fc8000000001a */
[----:B------:R-:W-:-:S04]  /*2010*/  FFMA R11, R11, R26, R0 ;  /* 0x0000001a0b0b7223 */ /* 0x000fc80000000000 */
[----:B------:R-:W-:-:S05]  /*2020*/  FFMA R0, R21, R11, R26 ;  /* 0x0000000b15007223 */ /* 0x000fca000000001a */
[----:B------:R-:W-:-:S04]  /*2030*/  SHF.R.U32.HI R2, RZ, 0x17, R0 ;  /* 0x00000017ff027819 */ /* 0x000fc80000011600 */
[----:B------:R-:W-:-:S04]  /*2040*/  LOP3.LUT R2, R2, 0xff, RZ, 0xc0, !PT ;  /* 0x000000ff02027812 */ /* 0x000fc800078ec0ff */
[----:B------:R-:W-:-:S05]  /*2050*/  IADD3 R2, PT, PT, R2, R9, RZ ;  /* 0x0000000902027210 */ /* 0x000fca0007ffe0ff */
[----:B------:R-:W-:-:S05]  /*2060*/  VIADD R3, R2, 0xffffffff ;  /* 0xffffffff02037836 */ /* 0x000fca0000000000 */
[----:B------:R-:W-:-:S13]  /*2070*/  ISETP.GE.U32.AND P0, PT, R3, 0xfe, PT ;  /* 0x000000fe0300780c */ /* 0x000fda0003f06070 */
[----:B------:R-:W-:Y:S05]  /*2080*/  @!P0 BRA `(.L_x_49) ;  /* 0x0000000000808947 */ /* 0x000fea0003800000 */
[----:B------:R-:W-:-:S13]  /*2090*/  ISETP.GT.AND P0, PT, R2, 0xfe, PT ;  /* 0x000000fe0200780c */ /* 0x000fda0003f04270 */
[----:B------:R-:W-:Y:S05]  /*20a0*/  @P0 BRA `(.L_x_50) ;  /* 0x00000000006c0947 */ /* 0x000fea0003800000 */
[----:B------:R-:W-:-:S13]  /*20b0*/  ISETP.GE.AND P0, PT, R2, 0x1, PT ;  /* 0x000000010200780c */ /* 0x000fda0003f06270 */
[----:B------:R-:W-:Y:S05]  /*20c0*/  @P0 BRA `(.L_x_51) ;  /* 0x0000000000740947 */ /* 0x000fea0003800000 */
[----:B------:R-:W-:Y:S02]  /*20d0*/  ISETP.GE.AND P0, PT, R2, -0x18, PT ;  /* 0xffffffe80200780c */ /* 0x000fe40003f06270 */
[----:B------:R-:W-:-:S11]  /*20e0*/  LOP3.LUT R0, R0, 0x80000000, RZ, 0xc0, !PT ;  /* 0x8000000000007812 */ /* 0x000fd600078ec0ff */
[----:B------:R-:W-:Y:S05]  /*20f0*/  @!P0 BRA `(.L_x_51) ;  /* 0x0000000000688947 */ /* 0x000fea0003800000 */
[CCC-:B------:R-:W-:Y:S01]  /*2100*/  FFMA.RZ R3, R21.reuse, R11.reuse, R26.reuse ;  /* 0x0000000b15037223 */ /* 0x1c0fe2000000c01a */
[CCC-:B------:R-:W-:Y:S01]  /*2110*/  FFMA.RP R9, R21.reuse, R11.reuse, R26.reuse ;  /* 0x0000000b15097223 */ /* 0x1c0fe2000000801a */
[----:B------:R-:W-:Y:S01]  /*2120*/  FFMA.RM R26, R21, R11, R26 ;  /* 0x0000000b151a7223 */ /* 0x000fe2000000401a */
[C---:B------:R-:W-:Y:S02]  /*2130*/  IADD3 R11, PT, PT, R2.reuse, 0x20, RZ ;  /* 0x00000020020b7810 */ /* 0x040fe40007ffe0ff */
[----:B------:R-:W-:Y:S02]  /*2140*/  LOP3.LUT R3, R3, 0x7fffff, RZ, 0xc0, !PT ;  /* 0x007fffff03037812 */ /* 0x000fe400078ec0ff */
[C---:B------:R-:W-:Y:S02]  /*2150*/  ISETP.NE.AND P3, PT, R2.reuse, RZ, PT ;  /* 0x000000ff0200720c */ /* 0x040fe40003f65270 */
[----:B------:R-:W-:Y:S02]  /*2160*/  LOP3.LUT R22, R3, 0x800000, RZ, 0xfc, !PT ;  /* 0x0080000003167812 */ /* 0x000fe400078efcff */
[----:B------:R-:W-:Y:S01]  /*2170*/  ISETP.NE.AND P1, PT, R2, RZ, PT ;  /* 0x000000ff0200720c */ /* 0x000fe20003f25270 */
[----:B------:R-:W-:Y:S01]  /*2180*/  IMAD.MOV R2, RZ, RZ, -R2 ;  /* 0x000000ffff027224 */ /* 0x000fe200078e0a02 */
[----:B------:R-:W-:-:S02]  /*2190*/  SHF.L.U32 R11, R22, R11, RZ ;  /* 0x0000000b160b7219 */ /* 0x000fc400000006ff */
[----:B------:R-:W-:Y:S02]  /*21a0*/  FSETP.NEU.FTZ.AND P0, PT, R9, R26, PT ;  /* 0x0000001a0900720b */ /* 0x000fe40003f1d000 */
[----:B------:R-:W-:Y:S02]  /*21b0*/  SEL R9, R2, RZ, P3 ;  /* 0x000000ff02097207 */ /* 0x000fe40001800000 */
[----:B------:R-:W-:Y:S02]  /*21c0*/  ISETP.NE.AND P1, PT, R11, RZ, P1 ;  /* 0x000000ff0b00720c */ /* 0x000fe40000f25270 */
[----:B------:R-:W-:Y:S02]  /*21d0*/  SHF.R.U32.HI R9, RZ, R9, R22 ;  /* 0x00000009ff097219 */ /* 0x000fe40000011616 */
[----:B------:R-:W-:Y:S02]  /*21e0*/  PLOP3.LUT P0, PT, P0, P1, PT, 0xf8, 0x8f ;  /* 0x00000000008f781c */ /* 0x000fe40000703f70 */
[----:B------:R-:W-:-:S02]  /*21f0*/  SHF.R.U32.HI R3, RZ, 0x1, R9 ;  /* 0x00000001ff037819 */ /* 0x000fc40000011609 */
[----:B------:R-:W-:-:S04]  /*2200*/  SEL R2, RZ, 0x1, !P0 ;  /* 0x00000001ff027807 */ /* 0x000fc80004000000 */
[----:B------:R-:W-:-:S04]  /*2210*/  LOP3.LUT R2, R2, 0x1, R3, 0xf8, !PT ;  /* 0x0000000102027812 */ /* 0x000fc800078ef803 */
[----:B------:R-:W-:-:S04]  /*2220*/  LOP3.LUT R2, R2, R9, RZ, 0xc0, !PT ;  /* 0x0000000902027212 */ /* 0x000fc800078ec0ff */
[----:B------:R-:W-:-:S04]  /*2230*/  IADD3 R3, PT, PT, R3, R2, RZ ;  /* 0x0000000203037210 */ /* 0x000fc80007ffe0ff */
[----:B------:R-:W-:Y:S01]  /*2240*/  LOP3.LUT R0, R3, R0, RZ, 0xfc, !PT ;  /* 0x0000000003007212 */ /* 0x000fe200078efcff */
[----:B------:R-:W-:Y:S06]  /*2250*/  BRA `(.L_x_51) ;  /* 0x0000000000107947 */ /* 0x000fec0003800000 */
.L_x_50:
[----:B------:R-:W-:-:S04]  /*2260*/  LOP3.LUT R0, R0, 0x80000000, RZ, 0xc0, !PT ;  /* 0x8000000000007812 */ /* 0x000fc800078ec0ff */
[----:B------:R-:W-:Y:S01]  /*2270*/  LOP3.LUT R0, R0, 0x7f800000, RZ, 0xfc, !PT ;  /* 0x7f80000000007812 */ /* 0x000fe200078efcff */
[----:B------:R-:W-:Y:S06]  /*2280*/  BRA `(.L_x_51) ;  /* 0x0000000000047947 */ /* 0x000fec0003800000 */
.L_x_49:
[----:B------:R-:W-:-:S07]  /*2290*/  IMAD R0, R9, 0x800000, R0 ;  /* 0x0080000009007824 */ /* 0x000fce00078e0200 */
.L_x_51:
[----:B------:R-:W-:Y:S05]  /*22a0*/  BSYNC.RECONVERGENT B1 ;  /* 0x0000000000017941 */ /* 0x000fea0003800200 */
.L_x_48:
[----:B------:R-:W-:Y:S05]  /*22b0*/  BRA `(.L_x_52) ;  /* 0x0000000000207947 */ /* 0x000fea0003800000 */
.L_x_47:
[----:B------:R-:W-:-:S04]  /*22c0*/  LOP3.LUT R0, R0, 0x80000000, R3, 0x48, !PT ;  /* 0x8000000000007812 */ /* 0x000fc800078e4803 */
[----:B------:R-:W-:Y:S01]  /*22d0*/  LOP3.LUT R0, R0, 0x7f800000, RZ, 0xfc, !PT ;  /* 0x7f80000000007812 */ /* 0x000fe200078efcff */
[----:B------:R-:W-:Y:S06]  /*22e0*/  BRA `(.L_x_52) ;  /* 0x0000000000147947 */ /* 0x000fec0003800000 */
.L_x_46:
[----:B------:R-:W-:Y:S01]  /*22f0*/  LOP3.LUT R0, R0, 0x80000000, R3, 0x48, !PT ;  /* 0x8000000000007812 */ /* 0x000fe200078e4803 */
[----:B------:R-:W-:Y:S06]  /*2300*/  BRA `(.L_x_52) ;  /* 0x00000000000c7947 */ /* 0x000fec0003800000 */
.L_x_45:
[----:B------:R-:W0:Y:S01]  /*2310*/  MUFU.RSQ R0, -QNAN ;  /* 0xffc0000000007908 */ /* 0x000e220000001400 */
[----:B------:R-:W-:Y:S05]  /*2320*/  BRA `(.L_x_52) ;  /* 0x0000000000047947 */ /* 0x000fea0003800000 */
.L_x_44:
[----:B------:R-:W-:-:S07]  /*2330*/  FADD.FTZ R0, R3, R0 ;  /* 0x0000000003007221 */ /* 0x000fce0000010000 */
.L_x_52:
[----:B------:R-:W-:Y:S05]  /*2340*/  BSYNC.RECONVERGENT B0 ;  /* 0x0000000000007941 */ /* 0x000fea0003800200 */
.L_x_42:
[----:B------:R-:W-:-:S04]  /*2350*/  HFMA2 R21, -RZ, RZ, 0, 0 ;  /* 0x00000000ff157431 */ /* 0x000fc800000001ff */
[----:B0-----:R-:W-:Y:S05]  /*2360*/  RET.REL.NODEC R20 `(_Z38voxel_sampling_feature_grad_gpu_kerneliiiiPKiPKfPf) ;  /* 0xffffffdc14247950 */ /* 0x001fea0003c3ffff */
.L_x_53:
[----:B------:R-:W-:-:S00]  /*2370*/  BRA `(.L_x_53) ;  /* 0xfffffffc00fc7947 */ /* 0x000fc0000383ffff */
[----:B------:R-:W-:-:S00]  /*2380*/  NOP ;  /* 0x0000000000007918 */ /* 0x000fc00000000000 */
[----:B------:R-:W-:-:S00]  /*2390*/  NOP ;  /* 0x0000000000007918 */ /* 0x000fc00000000000 */
[----:B------:R-:W-:-:S00]  /*23a0*/  NOP ;  /* 0x0000000000007918 */ /* 0x000fc00000000000 */
[----:B------:R-:W-:-:S00]  /*23b0*/  NOP ;  /* 0x0000000000007918 */ /* 0x000fc00000000000 */
[----:B------:R-:W-:-:S00]  /*23c0*/  NOP ;  /* 0x0000000000007918 */ /* 0x000fc00000000000 */
[----:B------:R-:W-:-:S00]  /*23d0*/  NOP ;  /* 0x0000000000007918 */ /* 0x000fc00000000000 */
[----:B------:R-:W-:-:S00]  /*23e0*/  NOP ;  /* 0x0000000000007918 */ /* 0x000fc00000000000 */
[----:B------:R-:W-:-:S00]  /*23f0*/  NOP ;  /* 0x0000000000007918 */ /* 0x000fc00000000000 */
.L_x_114:


//--------------------- .text._Z33voxel_sampling_feature_gpu_kerneliiifiPKfPKiPf --------------------------
	.section	.text._Z33voxel_sampling_feature_gpu_kerneliiifiPKfPKiPf,"ax",@progbits
	.align	128
        .global         _Z33voxel_sampling_feature_gpu_kerneliiifiPKfPKiPf
        .type           _Z33voxel_sampling_feature_gpu_kerneliiifiPKfPKiPf,@function
        .size           _Z33voxel_sampling_feature_gpu_kerneliiifiPKfPKiPf,(.L_x_115 - _Z33voxel_sampling_feature_gpu_kerneliiifiPKfPKiPf)
        .other          _Z33voxel_sampling_feature_gpu_kerneliiifiPKfPKiPf,@"STO_CUDA_ENTRY STV_DEFAULT"
_Z33voxel_sampling_feature_gpu_kerneliiifiPKfPKiPf:
.text._Z33voxel_sampling_feature_gpu_kerneliiifiPKfPKiPf:
[----:B------:R-:W-:Y:S08]  /*0000*/  LDC R1, c[0x0][0x37c] ;  /* 0x0000df00ff017b82 */ /* 0x000ff00000000800 */
[----:B------:R-:W0:Y:S01]  /*0010*/  LDC R6, c[0x0][0x388] ;  /* 0x0000e200ff067b82 */ /* 0x000e220000000800 */
[----:B------:R-:W1:Y:S07]  /*0020*/  S2R R14, SR_TID.X ;  /* 0x00000000000e7919 */ /* 0x000e6e0000002100 */
[----:B------:R-:W1:Y:S08]  /*0030*/  S2UR UR4, SR_CTAID.X ;  /* 0x00000000000479c3 */ /* 0x000e700000002500 */
[----:B------:R-:W1:Y:S01]  /*0040*/  LDC R5, c[0x0][0x360] ;  /* 0x0000d800ff057b82 */ /* 0x000e620000000800 */
[----:B0-----:R-:W-:-:S04]  /*0050*/  IABS R7, R6 ;  /* 0x0000000600077213 */ /* 0x001fc80000000000 */
[----:B------:R-:W0:Y:S01]  /*0060*/  I2F.RP R0, R7 ;  /* 0x0000000700007306 */ /* 0x000e220000209400 */
[----:B-1----:R-:W-:Y:S01]  /*0070*/  IMAD R14, R5, UR4, R14 ;  /* 0x00000004050e7c24 */ /* 0x002fe2000f8e020e */
[----:B------:R-:W1:Y:S06]  /*0080*/  LDCU UR4, c[0x0][0x380] ;  /* 0x00007000ff0477ac */ /* 0x000e6c0008000800 */
[----:B0-----:R-:W0:Y:S01]  /*0090*/  MUFU.RCP R0, R0 ;  /* 0x0000000000007308 */ /* 0x001e220000001000 */
[----:B------:R-:W-:Y:S01]  /*00a0*/  IABS R10, R14 ;  /* 0x0000000e000a7213 */ /* 0x000fe20000000000 */
[----:B0-----:R-:W-:-:S06]  /*00b0*/  VIADD R2, R0, 0xffffffe ;  /* 0x0ffffffe00027836 */ /* 0x001fcc0000000000 */
[----:B------:R0:W2:Y:S02]  /*00c0*/  F2I.FTZ.U32.TRUNC.NTZ R3, R2 ;  /* 0x0000000200037305 */ /* 0x0000a4000021f000 */
[----:B0-----:R-:W-:Y:S02]  /*00d0*/  HFMA2 R2, -RZ, RZ, 0, 0 ;  /* 0x00000000ff027431 */ /* 0x001fe400000001ff */
[----:B--2---:R-:W-:-:S04]  /*00e0*/  IMAD.MOV R4, RZ, RZ, -R3 ;  /* 0x000000ffff047224 */ /* 0x004fc800078e0a03 */
[----:B------:R-:W-:-:S04]  /*00f0*/  IMAD R5, R4, R7, RZ ;  /* 0x0000000704057224 */ /* 0x000fc800078e02ff */
[----:B------:R-:W-:-:S06]  /*0100*/  IMAD.HI.U32 R3, R3, R5, R2 ;  /* 0x0000000503037227 */ /* 0x000fcc00078e0002 */
[----:B------:R-:W-:-:S04]  /*0110*/  IMAD.HI.U32 R3, R3, R10, RZ ;  /* 0x0000000a03037227 */ /* 0x000fc800078e00ff */
[----:B------:R-:W-:-:S04]  /*0120*/  IMAD.MOV R3, RZ, RZ, -R3 ;  /* 0x000000ffff037224 */ /* 0x000fc800078e0a03 */
[----:B------:R-:W-:Y:S02]  /*0130*/  IMAD R10, R7, R3, R10 ;  /* 0x00000003070a7224 */ /* 0x000fe400078e020a */
[----:B-1----:R-:W-:-:S03]  /*0140*/  IMAD R3, R6, UR4, RZ ;  /* 0x0000000406037c24 */ /* 0x002fc6000f8e02ff */
[----:B------:R-:W-:Y:S02]  /*0150*/  ISETP.GT.U32.AND P0, PT, R7, R10, PT ;  /* 0x0000000a0700720c */ /* 0x000fe40003f04070 */
[----:B------:R-:W-:-:S11]  /*0160*/  ISETP.GE.AND P1, PT, R14, R3, PT ;  /* 0x000000030e00720c */ /* 0x000fd60003f26270 */
[----:B------:R-:W-:-:S05]  /*0170*/  @!P0 IMAD.IADD R10, R10, 0x1, -R7 ;  /* 0x000000010a0a8824 */ /* 0x000fca00078e0a07 */
[----:B------:R-:W-:Y:S01]  /*0180*/  ISETP.GT.U32.AND P0, PT, R7, R10, PT ;  /* 0x0000000a0700720c */ /* 0x000fe20003f04070 */
[----:B------:R-:W-:-:S12]  /*0190*/  @P1 EXIT ;  /* 0x000000000000194d */ /* 0x000fd80003800000 */
[----:B------:R-:W0:Y:S01]  /*01a0*/  LDCU UR5, c[0x0][0x390] ;  /* 0x00007200ff0577ac */ /* 0x000e220008000800 */
[----:B------:R-:W-:Y:S01]  /*01b0*/  ISETP.GE.AND P2, PT, R14, RZ, PT ;  /* 0x000000ff0e00720c */ /* 0x000fe20003f46270 */
[----:B------:R-:W-:Y:S01]  /*01c0*/  IMAD.MOV.U32 R2, RZ, RZ, RZ ;  /* 0x000000ffff027224 */ /* 0x000fe200078e00ff */
[----:B------:R-:W-:Y:S01]  /*01d0*/  ISETP.NE.AND P1, PT, R6, RZ, PT ;  /* 0x000000ff0600720c */ /* 0x000fe20003f25270 */
[----:B------:R-:W1:Y:S01]  /*01e0*/  LDCU.64 UR8, c[0x0][0x358] ;  /* 0x00006b00ff0877ac */ /* 0x000e620008000a00 */
[----:B------:R-:W-:-:S09]  /*01f0*/  @!P0 IADD3 R10, PT, PT, R10, -R7, RZ ;  /* 0x800000070a0a8210 */ /* 0x000fd20007ffe0ff */
[----:B------:R-:W-:Y:S02]  /*0200*/  @!P2 IMAD.MOV R10, RZ, RZ, -R10 ;  /* 0x000000ffff0aa224 */ /* 0x000fe400078e0a0a */
[----:B------:R-:W-:Y:S01]  /*0210*/  @!P1 LOP3.LUT R10, RZ, R6, RZ, 0x33, !PT ;  /* 0x00000006ff0a9212 */ /* 0x000fe200078e33ff */
[----:B0-----:R-:W-:-:S09]  /*0220*/  UISETP.GE.AND UP0, UPT, UR5, 0x1, UPT ;  /* 0x000000010500788c */ /* 0x001fd2000bf06270 */
[----:B-1----:R-:W-:Y:S05]  /*0230*/  BRA.U !UP0, `(.L_x_54) ;  /* 0x00000009080c7547 */ /* 0x002fea000b800000 */
[----:B------:R-:W-:Y:S01]  /*0240*/  UISETP.GE.U32.AND UP0, UPT, UR5, 0x10, UPT ;  /* 0x000000100500788c */ /* 0x000fe2000bf06070 */
[----:B------:R-:W-:Y:S01]  /*0250*/  CS2R R2, SRZ ;  /* 0x0000000000027805 */ /* 0x000fe2000001ff00 */
[----:B------:R-:W-:-:S04]  /*0260*/  ULOP3.LUT UR6, UR5, 0xf, URZ, 0xc0, !UPT ;  /* 0x0000000f05067892 */ /* 0x000fc8000f8ec0ff */
[----:B------:R-:W-:-:S03]  /*0270*/  UISETP.NE.AND UP1, UPT, UR6, URZ, UPT ;  /* 0x000000ff0600728c */ /* 0x000fc6000bf25270 */
[----:B------:R-:W-:Y:S08]  /*0280*/  BRA.U !UP0, `(.L_x_55) ;  /* 0x0000000108f07547 */ /* 0x000ff0000b800000 */
[----:B------:R-:W-:Y:S01]  /*0290*/  ULOP3.LUT UR5, UR5, 0x7ffffff0, URZ, 0xc0, !UPT ;  /* 0x7ffffff005057892 */ /* 0x000fe2000f8ec0ff */
[----:B------:R-:W-:Y:S01]  /*02a0*/  MOV R0, RZ ;  /* 0x000000ff00007202 */ /* 0x000fe20000000f00 */
[----:B------:R-:W-:Y:S01]  /*02b0*/  IMAD.MOV.U32 R2, RZ, RZ, RZ ;  /* 0x000000ffff027224 */ /* 0x000fe200078e00ff */
[----:B------:R-:W0:Y:S03]  /*02c0*/  LDCU UR4, c[0x0][0x390] ;  /* 0x00007200ff0477ac */ /* 0x000e260008000800 */
[----:B------:R-:W-:-:S07]  /*02d0*/  IMAD.U32 R3, RZ, RZ, UR5 ;  /* 0x00000005ff037e24 */ /* 0x000fce000f8e00ff */
.L_x_56:
        /* <DEDUP_REMOVED lines=20> */
[----:B------:R-:W-:-:S04]  /*0420*/  IADD3 R0, PT, PT, R0, 0x10, RZ ;  /* 0x0000001000007810 */ /* 0x000fc80007ffe0ff */
[----:B------:R-:W-:Y:S02]  /*0430*/  ISETP.NE.AND P0, PT, R0, R3, PT ;  /* 0x000000030000720c */ /* 0x000fe40003f05270 */
[----:B--2---:R-:W-:-:S04]  /*0440*/  LOP3.LUT R17, RZ, R16, RZ, 0x33, !PT ;  /* 0x00000010ff117212 */ /* 0x004fc800078e33ff */
[----:B------:R-:W-:Y:S02]  /*0450*/  LEA.HI R17, R17, R2, RZ, 0x1 ;  /* 0x0000000211117211 */ /* 0x000fe400078f08ff */
[----:B---3--:R-:W-:Y:S02]  /*0460*/  LOP3.LUT R18, RZ, R18, RZ, 0x33, !PT ;  /* 0x00000012ff127212 */ /* 0x008fe400078e33ff */
[----:B----4-:R-:W-:Y:S02]  /*0470*/  LOP3.LUT R2, RZ, R19, RZ, 0x33, !PT ;  /* 0x00000013ff027212 */ /* 0x010fe400078e33ff */
[----:B------:R-:W-:-:S04]  /*0480*/  LEA.HI R17, R18, R17, RZ, 0x1 ;  /* 0x0000001112117211 */ /* 0x000fc800078f08ff */
[----:B------:R-:W-:Y:S02]  /*0490*/  LEA.HI R2, R2, R17, RZ, 0x1 ;  /* 0x0000001102027211 */ /* 0x000fe400078f08ff */
[----:B-----5:R-:W-:Y:S02]  /*04a0*/  LOP3.LUT R17, RZ, R20, RZ, 0x33, !PT ;  /* 0x00000014ff117212 */ /* 0x020fe400078e33ff */
        /* <DEDUP_REMOVED lines=17> */
[----:B------:R-:W-:-:S04]  /*05c0*/  LEA.HI R2, R9, R2, RZ, 0x1 ;  /* 0x0000000209027211 */ /* 0x000fc800078f08ff */
[----:B------:R-:W-:Y:S02]  /*05d0*/  LEA.HI R2, R5, R2, RZ, 0x1 ;  /* 0x0000000205027211 */ /* 0x000fe400078f08ff */
[----:B------:R-:W-:Y:S02]  /*05e0*/  LOP3.LUT R5, RZ, R6, RZ, 0x33, !PT ;  /* 0x00000006ff057212 */ /* 0x000fe400078e33ff */
[----:B------:R-:W-:Y:S02]  /*05f0*/  LOP3.LUT R7, RZ, R7, RZ, 0x33, !PT ;  /* 0x00000007ff077212 */ /* 0x000fe400078e33ff */
[----:B------:R-:W-:Y:S02]  /*0600*/  LEA.HI R2, R5, R2, RZ, 0x1 ;  /* 0x0000000205027211 */ /* 0x000fe400078f08ff */
[----:B------:R-:W-:Y:S02]  /*0610*/  LOP3.LUT R15, RZ, R15, RZ, 0x33, !PT ;  /* 0x0000000fff0f7212 */ /* 0x000fe400078e33ff */
[----:B------:R-:W-:-:S04]  /*0620*/  LEA.HI R2, R7, R2, RZ, 0x1 ;  /* 0x0000000207027211 */ /* 0x000fc800078f08ff */
[----:B------:R-:W-:Y:S01]  /*0630*/  LEA.HI R2, R15, R2, RZ, 0x1 ;  /* 0x000000020f027211 */ /* 0x000fe200078f08ff */
[----:B------:R-:W-:Y:S06]  /*0640*/  @P0 BRA `(.L_x_56) ;  /* 0xfffffffc00240947 */ /* 0x000fec000383ffff */
.L_x_55:
        /* <DEDUP_REMOVED lines=21> */
[----:B----4-:R-:W-:Y:S02]  /*07a0*/  LOP3.LUT R7, RZ, R8, RZ, 0x33, !PT ;  /* 0x00000008ff077212 */ /* 0x010fe400078e33ff */
[----:B-----5:R-:W-:Y:S02]  /*07b0*/  LOP3.LUT R9, RZ, R9, RZ, 0x33, !PT ;  /* 0x00000009ff097212 */ /* 0x020fe400078e33ff */
[----:B------:R-:W-:Y:S02]  /*07c0*/  LEA.HI R6, R7, R6, RZ, 0x1 ;  /* 0x0000000607067211 */ /* 0x000fe400078f08ff */
[----:B------:R-:W-:Y:S02]  /*07d0*/  LOP3.LUT R11, RZ, R11, RZ, 0x33, !PT ;  /* 0x0000000bff0b7212 */ /* 0x000fe400078e33ff */
[----:B------:R-:W-:-:S02]  /*07e0*/  LEA.HI R6, R9, R6, RZ, 0x1 ;  /* 0x0000000609067211 */ /* 0x000fc400078f08ff */
[----:B0-----:R-:W-:Y:S02]  /*07f0*/  LOP3.LUT R5, RZ, R12, RZ, 0x33, !PT ;  /* 0x0000000cff057212 */ /* 0x001fe400078e33ff */
[----:B------:R-:W-:Y:S02]  /*0800*/  LEA.HI R6, R11, R6, RZ, 0x1 ;  /* 0x000000060b067211 */ /* 0x000fe400078f08ff */
[----:B------:R-:W-:Y:S02]  /*0810*/  LOP3.LUT R0, RZ, R13, RZ, 0x33, !PT ;  /* 0x0000000dff007212 */ /* 0x000fe400078e33ff */
[----:B------:R-:W-:Y:S02]  /*0820*/  LEA.HI R5, R5, R6, RZ, 0x1 ;  /* 0x0000000605057211 */ /* 0x000fe400078f08ff */
[----:B------:R-:W-:Y:S02]  /*0830*/  LOP3.LUT R15, RZ, R15, RZ, 0x33, !PT ;  /* 0x0000000fff0f7212 */ /* 0x000fe400078e33ff */
[----:B------:R-:W-:-:S04]  /*0840*/  LEA.HI R0, R0, R5, RZ, 0x1 ;  /* 0x0000000500007211 */ /* 0x000fc800078f08ff */
[----:B------:R-:W-:-:S07]  /*0850*/  LEA.HI R2, R15, R0, RZ, 0x1 ;  /* 0x000000000f027211 */ /* 0x000fce00078f08ff */
.L_x_57:
        /* <DEDUP_REMOVED lines=12> */
[----:B------:R-:W-:Y:S01]  /*0920*/  VIADD R3, R3, 0x4 ;  /* 0x0000000403037836 */ /* 0x000fe20000000000 */
        /* <DEDUP_REMOVED lines=8> */
.L_x_58:
[----:B------:R-:W-:Y:S05]  /*09b0*/  BRA.U !UP1, `(.L_x_54) ;  /* 0x00000001092c7547 */ /* 0x000fea000b800000 */
[----:B------:R-:W0:Y:S01]  /*09c0*/  LDC.64 R6, c[0x0][0x3a0] ;  /* 0x0000e800ff067b82 */ /* 0x000e220000000a00 */
[----:B------:R-:W-:-:S05]  /*09d0*/  UMOV UR4, URZ ;  /* 0x000000ff00047c82 */ /* 0x000fca0008000000 */
.L_x_59:
[----:B------:R-:W-:-:S04]  /*09e0*/  IMAD R5, R10, UR5, R3 ;  /* 0x000000050a057c24 */ /* 0x000fc8000f8e0203 */
[----:B0-----:R-:W-:-:S06]  /*09f0*/  IMAD.WIDE R4, R5, 0x4, R6 ;  /* 0x0000000405047825 */ /* 0x001fcc00078e0206 */
[----:B------:R-:W2:Y:S01]  /*0a00*/  LDG.E R4, desc[UR8][R4.64] ;  /* 0x0000000804047981 */ /* 0x000ea2000c1e1900 */
[----:B------:R-:W-:Y:S01]  /*0a10*/  UIADD3 UR4, UPT, UPT, UR4, 0x1, URZ ;  /* 0x0000000104047890 */ /* 0x000fe2000fffe0ff */
[----:B------:R-:W-:-:S03]  /*0a20*/  IADD3 R3, PT, PT, R3, 0x1, RZ ;  /* 0x0000000103037810 */ /* 0x000fc60007ffe0ff */
[----:B------:R-:W-:Y:S01]  /*0a30*/  UISETP.NE.AND UP0, UPT, UR4, UR6, UPT ;  /* 0x000000060400728c */ /* 0x000fe2000bf05270 */
[----:B--2---:R-:W-:-:S04]  /*0a40*/  LOP3.LUT R9, RZ, R4, RZ, 0x33, !PT ;  /* 0x00000004ff097212 */ /* 0x004fc800078e33ff */
[----:B------:R-:W-:-:S04]  /*0a50*/  LEA.HI R2, R9, R2, RZ, 0x1 ;  /* 0x0000000209027211 */ /* 0x000fc800078f08ff */
[----:B------:R-:W-:Y:S05]  /*0a60*/  BRA.U UP0, `(.L_x_59) ;  /* 0xfffffffd00dc7547 */ /* 0x000fea000b83ffff */
.L_x_54:
[----:B------:R-:W0:Y:S01]  /*0a70*/  LDC.64 R6, c[0x0][0x3a8] ;  /* 0x0000ea00ff067b82 */ /* 0x000e220000000a00 */
[----:B------:R-:W-:Y:S01]  /*0a80*/  ISETP.NE.AND P0, PT, R2, RZ, PT ;  /* 0x000000ff0200720c */ /* 0x000fe20003f05270 */
[----:B------:R-:W-:Y:S02]  /*0a90*/  IMAD.MOV.U32 R4, RZ, RZ, 0x10 ;  /* 0x00000010ff047424 */ /* 0x000fe400078e00ff */
[----:B------:R-:W-:Y:S02]  /*0aa0*/  IMAD.MOV.U32 R5, RZ, RZ, 0x0 ;  /* 0x00000000ff057424 */ /* 0x000fe400078e00ff */
[----:B0-----:R-:W-:-:S08]  /*0ab0*/  IMAD.WIDE.U32 R4, R6, 0x1, R4 ;  /* 0x0000000106047825 */ /* 0x001fd000078e0004 */
[----:B------:R-:W-:Y:S05]  /*0ac0*/  @!P0 BRA `(.L_x_60) ;  /* 0x0000001400548947 */ /* 0x000fea0003800000 */
[----:B------:R-:W0:Y:S01]  /*0ad0*/  LDC R15, c[0x0][0x384] ;  /* 0x0000e100ff0f7b82 */ /* 0x000e220000000800 */
[----:B------:R-:W-:Y:S01]  /*0ae0*/  IADD3 R11, PT, PT, R5, R7, RZ ;  /* 0x00000007050b7210 */ /* 0x000fe20007ffe0ff */
[----:B------:R-:W-:Y:S01]  /*0af0*/  IMAD.MOV.U32 R13, RZ, RZ, RZ ;  /* 0x000000ffff0d7224 */ /* 0x000fe200078e00ff */
[----:B------:R-:W-:Y:S02]  /*0b00*/  I2FP.F32.U32 R3, R2 ;  /* 0x0000000200037245 */ /* 0x000fe40000201000 */
[C---:B0-----:R-:W-:Y:S01]  /*0b10*/  LOP3.LUT R18, R15.reuse, 0x7, RZ, 0xc0, !PT ;  /* 0x000000070f127812 */ /* 0x041fe200078ec0ff */
[----:B------:R-:W-:Y:S01]  /*0b20*/  IMAD R14, R14, R15, RZ ;  /* 0x0000000f0e0e7224 */ /* 0x000fe200078e02ff */
[C---:B------:R-:W-:Y:S02]  /*0b30*/  LOP3.LUT R12, R15.reuse, 0x7ffffff8, RZ, 0xc0, !PT ;  /* 0x7ffffff80f0c7812 */ /* 0x040fe400078ec0ff */
[----:B------:R-:W-:Y:S01]  /*0b40*/  LOP3.LUT R15, R15, 0x3, RZ, 0xc0, !PT ;  /* 0x000000030f0f7812 */ /* 0x000fe200078ec0ff */
[----:B------:R-:W-:Y:S01]  /*0b50*/  VIADD R19, R18, 0xffffffff ;  /* 0xffffffff12137836 */ /* 0x000fe20000000000 */
[----:B------:R-:W-:-:S07]  /*0b60*/  IADD3 R16, PT, PT, -R12, RZ, RZ ;  /* 0x000000ff0c107210 */ /* 0x000fce0007ffe1ff */
.L_x_97:
[----:B0123--:R-:W0:Y:S01]  /*0b70*/  LDC.64 R6, c[0x0][0x3a0] ;  /* 0x0000e800ff067b82 */ /* 0x00fe220000000a00 */
[----:B------:R-:W1:Y:S07]  /*0b80*/  LDCU UR4, c[0x0][0x390] ;  /* 0x00007200ff0477ac */ /* 0x000e6e0008000800 */
[----:B------:R-:W2:Y:S01]  /*0b90*/  LDC R17, c[0x0][0x384] ;  /* 0x0000e100ff117b82 */ /* 0x000ea20000000800 */
[----:B-1----:R-:W-:-:S04]  /*0ba0*/  IMAD R9, R10, UR4, R13 ;  /* 0x000000040a097c24 */ /* 0x002fc8000f8e020d */
[----:B0-----:R-:W-:-:S06]  /*0bb0*/  IMAD.WIDE R6, R9, 0x4, R6 ;  /* 0x0000000409067825 */ /* 0x001fcc00078e0206 */
[----:B------:R-:W3:Y:S01]  /*0bc0*/  LDG.E R6, desc[UR8][R6.64] ;  /* 0x0000000806067981 */ /* 0x000ee2000c1e1900 */
[----:B------:R-:W-:Y:S01]  /*0bd0*/  BSSY.RECONVERGENT B0, `(.L_x_61) ;  /* 0x0000140000007945 */ /* 0x000fe20003800200 */
[----:B--2---:R-:W-:-:S04]  /*0be0*/  ISETP.GE.AND P0, PT, R17, 0x1, PT ;  /* 0x000000011100780c */ /* 0x004fc80003f06270 */
[----:B---3--:R-:W-:-:S13]  /*0bf0*/  ISETP.LT.OR P0, PT, R6, RZ, !P0 ;  /* 0x000000ff0600720c */ /* 0x008fda0004701670 */
[----:B------:R-:W-:Y:S05]  /*0c00*/  @P0 BRA `(.L_x_62) ;  /* 0x0000001000f00947 */ /* 0x000fea0003800000 */
[----:B------:R-:W-:Y:S01]  /*0c10*/  ISETP.GE.U32.AND P0, PT, R17, 0x8, PT ;  /* 0x000000081100780c */ /* 0x000fe20003f06070 */
[----:B------:R-:W-:Y:S02]  /*0c20*/  IMAD R17, R6, R17, RZ ;  /* 0x0000001106117224 */ /* 0x000fe400078e02ff */
[----:B------:R-:W-:-:S10]  /*0c30*/  IMAD.MOV.U32 R22, RZ, RZ, RZ ;  /* 0x000000ffff167224 */ /* 0x000fd400078e00ff */
[----:B------:R-:W-:Y:S05]  /*0c40*/  @!P0 BRA `(.L_x_63) ;  /* 0x0000000800608947 */ /* 0x000fea0003800000 */
[----:B------:R-:W0:Y:S01]  /*0c50*/  LDC.64 R6, c[0x0][0x398] ;  /* 0x0000e600ff067b82 */ /* 0x000e220000000a00 */
[----:B------:R-:W-:Y:S01]  /*0c60*/  IMAD.MOV.U32 R23, RZ, RZ, R14 ;  /* 0x000000ffff177224 */ /* 0x000fe200078e000e */
[----:B------:R-:W-:Y:S01]  /*0c70*/  MOV R22, R16 ;  /* 0x0000001000167202 */ /* 0x000fe20000000f00 */
[----:B0-----:R-:W-:-:S03]  /*0c80*/  IMAD.WIDE.U32 R6, R17, 0x4, R6 ;  /* 0x0000000411067825 */ /* 0x001fc600078e0006 */
[----:B------:R-:W-:-:S05]  /*0c90*/  IADD3 R6, P0, PT, R6, 0x10, RZ ;  /* 0x0000001006067810 */ /* 0x000fca0007f1e0ff */
[----:B------:R-:W-:-:S08]  /*0ca0*/  IMAD.X R7, RZ, RZ, R7, P0 ;  /* 0x000000ffff077224 */ /* 0x000fd000000e0607 */
.L_x_80:
[----:B------:R-:W2:Y:S01]  /*0cb0*/  LDG.E R0, desc[UR8][R6.64+-0x10] ;  /* 0xfffff00806007981 */ /* 0x000ea2000c1e1900 */
[----:B0-----:R-:W0:Y:S01]  /*0cc0*/  MUFU.RCP R8, R3 ;  /* 0x0000000300087308 */ /* 0x001e220000001000 */
[----:B------:R-:W-:Y:S01]  /*0cd0*/  BSSY.RECONVERGENT B3, `(.L_x_64) ;  /* 0x000000e000037945 */ /* 0x000fe20003800200 */
[----:B0-----:R-:W-:-:S04]  /*0ce0*/  FFMA R9, -R3, R8, 1 ;  /* 0x3f80000003097423 */ /* 0x001fc80000000108 */
[----:B------:R-:W-:Y:S01]  /*0cf0*/  FFMA R21, R8, R9, R8 ;  /* 0x0000000908157223 */ /* 0x000fe20000000008 */
[----:B------:R-:W-:Y:S01]  /*0d00*/  MOV R9, R11 ;  /* 0x0000000b00097202 */ /* 0x000fe20000000f00 */
[----:B------:R-:W-:-:S04]  /*0d10*/  IMAD.MOV.U32 R8, RZ, RZ, R4 ;  /* 0x000000ffff087224 */ /* 0x000fc800078e0004 */
[----:B------:R-:W-:Y:S01]  /*0d20*/  IMAD.WIDE R8, R23, 0x4, R8 ;  /* 0x0000000417087825 */ /* 0x000fe200078e0208 */
[----:B--2---:R-:W0:Y:S03]  /*0d30*/  FCHK P0, R0, R3 ;  /* 0x0000000300007302 */ /* 0x004e260000000000 */
[----:B------:R-:W-:-:S04]  /*0d40*/  FFMA R20, R0, R21, RZ ;  /* 0x0000001500147223 */ /* 0x000fc800000000ff */
[----:B------:R-:W-:-:S04]  /*0d50*/  FFMA R24, -R3, R20, R0 ;  /* 0x0000001403187223 */ /* 0x000fc80000000100 */
[----:B------:R-:W-:Y:S01]  /*0d60*/  FFMA R20, R21, R24, R20 ;  /* 0x0000001815147223 */ /* 0x000fe20000000014 */
[----:B0-----:R-:W-:Y:S06]  /*0d70*/  @!P0 BRA `(.L_x_65) ;  /* 0x00000000000c8947 */ /* 0x001fec0003800000 */
[----:B------:R-:W-:-:S07]  /*0d80*/  MOV R24, 0xda0 ;  /* 0x00000da000187802 */ /* 0x000fce0000000f00 */
[----:B------:R-:W-:Y:S05]  /*0d90*/  CALL.REL.NOINC `($__internal_1_$__cuda_sm3x_div_rn_noftz_f32_slowpath) ;  /* 0x0000001400947944 */ /* 0x000fea0003c00000 */
[----:B------:R-:W-:-:S07]  /*0da0*/  IMAD.MOV.U32 R20, RZ, RZ, R0 ;  /* 0x000000ffff147224 */ /* 0x000fce00078e0000 */
.L_x_65:
[----:B------:R-:W-:Y:S05]  /*0db0*/  BSYNC.RECONVERGENT B3 ;  /* 0x0000000000037941 */ /* 0x000fea0003800200 */
.L_x_64:
[----:B------:R-:W2:Y:S01]  /*0dc0*/  LDG.E R21, desc[UR8][R8.64+-0x10] ;  /* 0xfffff00808157981 */ /* 0x000ea2000c1e1900 */
[----:B------:R-:W0:Y:S01]  /*0dd0*/  MUFU.RCP R0, R3 ;  /* 0x0000000300007308 */ /* 0x000e220000001000 */
[----:B--2---:R-:W-:-:S05]  /*0de0*/  FADD R21, R21, R20 ;  /* 0x0000001415157221 */ /* 0x004fca0000000000 */
[----:B------:R1:W-:Y:S04]  /*0df0*/  STG.E desc[UR8][R8.64+-0x10], R21 ;  /* 0xfffff01508007986 */ /* 0x0003e8000c101908 */
[----:B------:R-:W2:Y:S01]  /*0e00*/  LDG.E R24, desc[UR8][R6.64+-0xc] ;  /* 0xfffff40806187981 */ /* 0x000ea2000c1e1900 */
[----:B0-----:R-:W-:Y:S01]  /*0e10*/  FFMA R25, -R3, R0, 1 ;  /* 0x3f80000003197423 */ /* 0x001fe20000000100 */
[----:B------:R-:W-:Y:S03]  /*0e20*/  BSSY.RECONVERGENT B3, `(.L_x_66) ;  /* 0x000000a000037945 */ /* 0x000fe60003800200 */
[----:B------:R-:W-:Y:S01]  /*0e30*/  FFMA R0, R0, R25, R0 ;  /* 0x0000001900007223 */ /* 0x000fe20000000000 */
[----:B--2---:R-:W0:Y:S03]  /*0e40*/  FCHK P0, R24, R3 ;  /* 0x0000000318007302 */ /* 0x004e260000000000 */
[----:B------:R-:W-:-:S04]  /*0e50*/  FFMA R20, R0, R24, RZ ;  /* 0x0000001800147223 */ /* 0x000fc800000000ff */
[----:B------:R-:W-:-:S04]  /*0e60*/  FFMA R25, -R3, R20, R24 ;  /* 0x0000001403197223 */ /* 0x000fc80000000118 */
[----:B------:R-:W-:Y:S01]  /*0e70*/  FFMA R0, R0, R25, R20 ;  /* 0x0000001900007223 */ /* 0x000fe20000000014 */
[----:B01----:R-:W-:Y:S06]  /*0e80*/  @!P0 BRA `(.L_x_67) ;  /* 0x00000000000c8947 */ /* 0x003fec0003800000 */
[----:B------:R-:W-:Y:S01]  /*0e90*/  IMAD.MOV.U32 R0, RZ, RZ, R24 ;  /* 0x000000ffff007224 */ /* 0x000fe200078e0018 */
[----:B------:R-:W-:-:S07]  /*0ea0*/  MOV R24, 0xec0 ;  /* 0x00000ec000187802 */ /* 0x000fce0000000f00 */
[----:B------:R-:W-:Y:S05]  /*0eb0*/  CALL.REL.NOINC `($__internal_1_$__cuda_sm3x_div_rn_noftz_f32_slowpath) ;  /* 0x00000014004c7944 */ /* 0x000fea0003c00000 */
.L_x_67:
[----:B------:R-:W-:Y:S05]  /*0ec0*/  BSYNC.RECONVERGENT B3 ;  /* 0x0000000000037941 */ /* 0x000fea0003800200 */
.L_x_66:
[----:B------:R-:W2:Y:S02]  /*0ed0*/  LDG.E R21, desc[UR8][R8.64+-0xc] ;  /* 0xfffff40808157981 */ /* 0x000ea4000c1e1900 */
[----:B--2---:R-:W-:-:S05]  /*0ee0*/  FADD R21, R21, R0 ;  /* 0x0000000015157221 */ /* 0x004fca0000000000 */
[----:B------:R0:W-:Y:S04]  /*0ef0*/  STG.E desc[UR8][R8.64+-0xc], R21 ;  /* 0xfffff41508007986 */ /* 0x0001e8000c101908 */
        /* <DEDUP_REMOVED lines=10> */
[----:B------:R-:W-:Y:S02]  /*0fa0*/  MOV R0, R24 ;  /* 0x0000001800007202 */ /* 0x000fe40000000f00 */
[----:B------:R-:W-:-:S07]  /*0fb0*/  MOV R24, 0xfd0 ;  /* 0x00000fd000187802 */ /* 0x000fce0000000f00 */
[----:B------:R-:W-:Y:S05]  /*0fc0*/  CALL.REL.NOINC `($__internal_1_$__cuda_sm3x_div_rn_noftz_f32_slowpath) ;  /* 0x0000001400087944 */ /* 0x000fea0003c00000 */
.L_x_69:
[----:B------:R-:W-:Y:S05]  /*0fd0*/  BSYNC.RECONVERGENT B3 ;  /* 0x0000000000037941 */ /* 0x000fea0003800200 */
.L_x_68:
        /* <DEDUP_REMOVED lines=14> */
[----:B------:R-:W-:-:S07]  /*10c0*/  MOV R24, 0x10e0 ;  /* 0x000010e000187802 */ /* 0x000fce0000000f00 */
[----:B------:R-:W-:Y:S05]  /*10d0*/  CALL.REL.NOINC `($__internal_1_$__cuda_sm3x_div_rn_noftz_f32_slowpath) ;  /* 0x0000001000c47944 */ /* 0x000fea0003c00000 */
.L_x_71:
[----:B------:R-:W-:Y:S05]  /*10e0*/  BSYNC.RECONVERGENT B3 ;  /* 0x0000000000037941 */ /* 0x000fea0003800200 */
.L_x_70:
        /* <DEDUP_REMOVED lines=16> */
.L_x_73:
[----:B------:R-:W-:Y:S05]  /*11f0*/  BSYNC.RECONVERGENT B3 ;  /* 0x0000000000037941 */ /* 0x000fea0003800200 */
.L_x_72:
        /* <DEDUP_REMOVED lines=16> */
.L_x_75:
[----:B------:R-:W-:Y:S05]  /*1300*/  BSYNC.RECONVERGENT B3 ;  /* 0x0000000000037941 */ /* 0x000fea0003800200 */
.L_x_74:
        /* <DEDUP_REMOVED lines=16> */
.L_x_77:
[----:B------:R-:W-:Y:S05]  /*1410*/  BSYNC.RECONVERGENT B3 ;  /* 0x0000000000037941 */ /* 0x000fea0003800200 */
.L_x_76:
        /* <DEDUP_REMOVED lines=16> */
.L_x_79:
[----:B------:R-:W-:Y:S05]  /*1520*/  BSYNC.RECONVERGENT B3 ;  /* 0x0000000000037941 */ /* 0x000fea0003800200 */
.L_x_78:
[----:B------:R-:W2:Y:S01]  /*1530*/  LDG.E R21, desc[UR8][R8.64+0xc] ;  /* 0x00000c0808157981 */ /* 0x000ea2000c1e1900 */
[----:B------:R-:W-:Y:S01]  /*1540*/  IADD3 R22, PT, PT, R22, 0x8, RZ ;  /* 0x0000000816167810 */ /* 0x000fe20007ffe0ff */
[----:B------:R-:W-:Y:S01]  /*1550*/  VIADD R23, R23, 0x8 ;  /* 0x0000000817177836 */ /* 0x000fe20000000000 */
[----:B------:R-:W-:Y:S02]  /*1560*/  IADD3 R6, P1, PT, R6, 0x20, RZ ;  /* 0x0000002006067810 */ /* 0x000fe40007f3e0ff */
[----:B------:R-:W-:-:S03]  /*1570*/  ISETP.NE.AND P0, PT, R22, RZ, PT ;  /* 0x000000ff1600720c */ /* 0x000fc60003f05270 */
[----:B------:R-:W-:Y:S02]  /*1580*/  IMAD.X R7, RZ, RZ, R7, P1 ;  /* 0x000000ffff077224 */ /* 0x000fe400008e0607 */
[----:B--2---:R-:W-:-:S05]  /*1590*/  FADD R21, R21, R0 ;  /* 0x0000000015157221 */ /* 0x004fca0000000000 */
[----:B------:R0:W-:Y:S03]  /*15a0*/  STG.E desc[UR8][R8.64+0xc], R21 ;  /* 0x00000c1508007986 */ /* 0x0001e6000c101908 */
[----:B------:R-:W-:Y:S05]  /*15b0*/  @P0 BRA `(.L_x_80) ;  /* 0xfffffff400bc0947 */ /* 0x000fea000383ffff */
[----:B------:R-:W-:-:S07]  /*15c0*/  MOV R22, R12 ;  /* 0x0000000c00167202 */ /* 0x000fce0000000f00 */
.L_x_63:
[----:B------:R-:W-:-:S13]  /*15d0*/  ISETP.NE.AND P0, PT, R18, RZ, PT ;  /* 0x000000ff1200720c */ /* 0x000fda0003f05270 */
[----:B------:R-:W-:Y:S05]  /*15e0*/  @!P0 BRA `(.L_x_62) ;  /* 0x0000000800788947 */ /* 0x000fea0003800000 */
[----:B------:R-:W-:-:S13]  /*15f0*/  ISETP.GE.U32.AND P0, PT, R19, 0x3, PT ;  /* 0x000000031300780c */ /* 0x000fda0003f06070 */
[----:B------:R-:W-:Y:S05]  /*1600*/  @!P0 BRA `(.L_x_81) ;  /* 0x0000000400408947 */ /* 0x000fea0003800000 */
[----:B------:R-:W1:Y:S01]  /*1610*/  LDC.64 R6, c[0x0][0x398] ;  /* 0x0000e600ff067b82 */ /* 0x000e620000000a00 */
[----:B0-----:R-:W-:-:S04]  /*1620*/  IMAD.IADD R9, R17, 0x1, R22 ;  /* 0x0000000111097824 */ /* 0x001fc800078e0216 */
[----:B-1----:R-:W-:-:S06]  /*1630*/  IMAD.WIDE.U32 R6, R9, 0x4, R6 ;  /* 0x0000000409067825 */ /* 0x002fcc00078e0006 */
[----:B------:R-:W2:Y:S01]  /*1640*/  LDG.E R6, desc[UR8][R6.64] ;  /* 0x0000000806067981 */ /* 0x000ea2000c1e1900 */
[----:B------:R-:W0:Y:S01]  /*1650*/  MUFU.RCP R0, R3 ;  /* 0x0000000300007308 */ /* 0x000e220000001000 */
[----:B------:R-:W-:Y:S01]  /*1660*/  BSSY.RECONVERGENT B3, `(.L_x_82) ;  /* 0x000000b000037945 */ /* 0x000fe20003800200 */
[----:B0-----:R-:W-:-:S04]  /*1670*/  FFMA R9, -R3, R0, 1 ;  /* 0x3f80000003097423 */ /* 0x001fc80000000100 */
[----:B------:R-:W-:Y:S02]  /*1680*/  FFMA R0, R0, R9, R0 ;  /* 0x0000000900007223 */ /* 0x000fe40000000000 */
[----:B--2---:R-:W0:Y:S02]  /*1690*/  FCHK P0, R6, R3 ;  /* 0x0000000306007302 */ /* 0x004e240000000000 */
[----:B------:R-:W-:-:S04]  /*16a0*/  FFMA R8, R0, R6, RZ ;  /* 0x0000000600087223 */ /* 0x000fc800000000ff */
[----:B------:R-:W-:-:S04]  /*16b0*/  FFMA R9, -R3, R8, R6 ;  /* 0x0000000803097223 */ /* 0x000fc80000000106 */
[----:B------:R-:W-:Y:S01]  /*16c0*/  FFMA R0, R0, R9, R8 ;  /* 0x0000000900007223 */ /* 0x000fe20000000008 */
[----:B0-----:R-:W-:Y:S06]  /*16d0*/  @!P0 BRA `(.L_x_83) ;  /* 0x00000000000c8947 */ /* 0x001fec0003800000 */
[----:B------:R-:W-:Y:S01]  /*16e0*/  IMAD.MOV.U32 R0, RZ, RZ, R6 ;  /* 0x000000ffff007224 */ /* 0x000fe200078e0006 */
[----:B------:R-:W-:-:S07]  /*16f0*/  MOV R24, 0x1710 ;  /* 0x0000171000187802 */ /* 0x000fce0000000f00 */
[----:B------:R-:W-:Y:S05]  /*1700*/  CALL.REL.NOINC `($__internal_1_$__cuda_sm3x_div_rn_noftz_f32_slowpath) ;  /* 0x0000000c00387944 */ /* 0x000fea0003c00000 */
.L_x_83:
[----:B------:R-:W-:Y:S05]  /*1710*/  BSYNC.RECONVERGENT B3 ;  /* 0x0000000000037941 */ /* 0x000fea0003800200 */
.L_x_82:
[----:B------:R-:W0:Y:S01]  /*1720*/  LDC.64 R6, c[0x0][0x3a8] ;  /* 0x0000ea00ff067b82 */ /* 0x000e220000000a00 */
[----:B------:R-:W-:Y:S01]  /*1730*/  IADD3 R9, PT, PT, R14, R22, RZ ;  /* 0x000000160e097210 */ /* 0x000fe20007ffe0ff */
[----:B------:R-:W1:Y:S04]  /*1740*/  LDCU.64 UR4, c[0x0][0x398] ;  /* 0x00007300ff0477ac */ /* 0x000e680008000a00 */
[----:B0-----:R-:W-:-:S05]  /*1750*/  IMAD.WIDE R6, R9, 0x4, R6 ;  /* 0x0000000409067825 */ /* 0x001fca00078e0206 */
[----:B------:R-:W2:Y:S01]  /*1760*/  LDG.E R21, desc[UR8][R6.64] ;  /* 0x0000000806157981 */ /* 0x000ea2000c1e1900 */
[----:B------:R-:W-:-:S05]  /*1770*/  IADD3 R9, P0, PT, R17, R22, RZ ;  /* 0x0000001611097210 */ /* 0x000fca0007f1e0ff */
[----:B------:R-:W-:Y:S01]  /*1780*/  IMAD.X R20, RZ, RZ, RZ, P0 ;  /* 0x000000ffff147224 */ /* 0x000fe200000e06ff */
[----:B-1----:R-:W-:-:S04]  /*1790*/  LEA R8, P0, R9, UR4, 0x2 ;  /* 0x0000000409087c11 */ /* 0x002fc8000f8010ff */
[----:B------:R-:W-:Y:S01]  /*17a0*/  LEA.HI.X R9, R9, UR5, R20, 0x2, P0 ;  /* 0x0000000509097c11 */ /* 0x000fe200080f1414 */
        /* <DEDUP_REMOVED lines=15> */
.L_x_85:
[----:B------:R-:W-:Y:S05]  /*18a0*/  BSYNC.RECONVERGENT B3 ;  /* 0x0000000000037941 */ /* 0x000fea0003800200 */
.L_x_84:
        /* <DEDUP_REMOVED lines=16> */
.L_x_87:
[----:B------:R-:W-:Y:S05]  /*19b0*/  BSYNC.RECONVERGENT B3 ;  /* 0x0000000000037941 */ /* 0x000fea0003800200 */
.L_x_86:
        /* <DEDUP_REMOVED lines=16> */
.L_x_89:
[----:B------:R-:W-:Y:S05]  /*1ac0*/  BSYNC.RECONVERGENT B3 ;  /* 0x0000000000037941 */ /* 0x000fea0003800200 */
.L_x_88:
[----:B------:R-:W2:Y:S01]  /*1ad0*/  LDG.E R9, desc[UR8][R6.64+0xc] ;  /* 0x00000c0806097981 */ /* 0x000ea2000c1e1900 */
[----:B------:R-:W-:Y:S02]  /*1ae0*/  VIADD R22, R22, 0x4 ;  /* 0x0000000416167836 */ /* 0x000fe40000000000 */
[----:B--2---:R-:W-:-:S05]  /*1af0*/  FADD R9, R9, R0 ;  /* 0x0000000009097221 */ /* 0x004fca0000000000 */
[----:B------:R1:W-:Y:S02]  /*1b00*/  STG.E desc[UR8][R6.64+0xc], R9 ;  /* 0x00000c0906007986 */ /* 0x0003e4000c101908 */
.L_x_81:
[----:B------:R-:W-:-:S13]  /*1b10*/  ISETP.NE.AND P0, PT, R15, RZ, PT ;  /* 0x000000ff0f00720c */ /* 0x000fda0003f05270 */
[----:B------:R-:W-:Y:S05]  /*1b20*/  @!P0 BRA `(.L_x_62) ;  /* 0x0000000400288947 */ /* 0x000fea0003800000 */
[----:B------:R-:W-:-:S13]  /*1b30*/  ISETP.NE.AND P0, PT, R15, 0x1, PT ;  /* 0x000000010f00780c */ /* 0x000fda0003f05270 */
[----:B------:R-:W-:Y:S05]  /*1b40*/  @!P0 BRA `(.L_x_90) ;  /* 0x0000000000b88947 */ /* 0x000fea0003800000 */
[----:B-1----:R-:W1:Y:S01]  /*1b50*/  LDC.64 R6, c[0x0][0x398] ;  /* 0x0000e600ff067b82 */ /* 0x002e620000000a00 */
[----:B0-----:R-:W-:-:S05]  /*1b60*/  IADD3 R9, PT, PT, R17, R22, RZ ;  /* 0x0000001611097210 */ /* 0x001fca0007ffe0ff */
        /* <DEDUP_REMOVED lines=14> */
.L_x_92:
[----:B------:R-:W-:Y:S05]  /*1c50*/  BSYNC.RECONVERGENT B3 ;  /* 0x0000000000037941 */ /* 0x000fea0003800200 */
.L_x_91:
[----:B------:R-:W0:Y:S01]  /*1c60*/  LDC.64 R6, c[0x0][0x3a8] ;  /* 0x0000ea00ff067b82 */ /* 0x000e220000000a00 */
[----:B------:R-:W-:Y:S01]  /*1c70*/  IMAD.IADD R9, R14, 0x1, R22 ;  /* 0x000000010e097824 */ /* 0x000fe200078e0216 */
[----:B------:R-:W1:Y:S03]  /*1c80*/  LDCU.64 UR4, c[0x0][0x398] ;  /* 0x00007300ff0477ac */ /* 0x000e660008000a00 */
[----:B0-----:R-:W-:-:S05]  /*1c90*/  IMAD.WIDE R6, R9, 0x4, R6 ;  /* 0x0000000409067825 */ /* 0x001fca00078e0206 */
[----:B------:R-:W2:Y:S01]  /*1ca0*/  LDG.E R21, desc[UR8][R6.64] ;  /* 0x0000000806157981 */ /* 0x000ea2000c1e1900 */
[----:B------:R-:W-:-:S04]  /*1cb0*/  IADD3 R9, P0, PT, R17, R22, RZ ;  /* 0x0000001611097210 */ /* 0x000fc80007f1e0ff */
[----:B------:R-:W-:Y:S02]  /*1cc0*/  IADD3.X R20, PT, PT, RZ, RZ, RZ, P0, !PT ;  /* 0x000000ffff147210 */ /* 0x000fe400007fe4ff */
        /* <DEDUP_REMOVED lines=17> */
.L_x_94:
[----:B------:R-:W-:Y:S05]  /*1de0*/  BSYNC.RECONVERGENT B3 ;  /* 0x0000000000037941 */ /* 0x000fea0003800200 */
.L_x_93:
[----:B------:R-:W2:Y:S01]  /*1df0*/  LDG.E R9, desc[UR8][R6.64+0x4] ;  /* 0x0000040806097981 */ /* 0x000ea2000c1e1900 */
[----:B------:R-:W-:Y:S02]  /*1e00*/  VIADD R22, R22, 0x2 ;  /* 0x0000000216167836 */ /* 0x000fe40000000000 */
[----:B--2---:R-:W-:-:S05]  /*1e10*/  FADD R9, R9, R0 ;  /* 0x0000000009097221 */ /* 0x004fca0000000000 */
[----:B------:R2:W-:Y:S02]  /*1e20*/  STG.E desc[UR8][R6.64+0x4], R9 ;  /* 0x0000040906007986 */ /* 0x0005e4000c101908 */
.L_x_90:
[----:B------:R-:W3:Y:S02]  /*1e30*/  LDCU UR4, c[0x0][0x384] ;  /* 0x00007080ff0477ac */ /* 0x000ee40008000800 */
[----:B---3--:R-:W-:-:S09]  /*1e40*/  ULOP3.LUT UP0, URZ, UR4, 0x1, URZ, 0xc0, !UPT ;  /* 0x0000000104ff7892 */ /* 0x008fd2000f80c0ff */
[----:B------:R-:W-:Y:S05]  /*1e50*/  BRA.U !UP0, `(.L_x_62) ;  /* 0x00000001085c7547 */ /* 0x000fea000b800000 */
[----:B-12---:R-:W1:Y:S01]  /*1e60*/  LDC.64 R6, c[0x0][0x398] ;  /* 0x0000e600ff067b82 */ /* 0x006e620000000a00 */
[----:B------:R-:W-:-:S05]  /*1e70*/  IADD3 R17, PT, PT, R17, R22, RZ ;  /* 0x0000001611117210 */ /* 0x000fca0007ffe0ff */
        /* <DEDUP_REMOVED lines=14> */
.L_x_96:
[----:B------:R-:W-:Y:S05]  /*1f60*/  BSYNC.RECONVERGENT B3 ;  /* 0x0000000000037941 */ /* 0x000fea0003800200 */
.L_x_95:
[----:B------:R-:W0:Y:S01]  /*1f70*/  LDC.64 R6, c[0x0][0x3a8] ;  /* 0x0000ea00ff067b82 */ /* 0x000e220000000a00 */
[----:B------:R-:W-:-:S04]  /*1f80*/  IMAD.IADD R9, R14, 0x1, R22 ;  /* 0x000000010e097824 */ /* 0x000fc800078e0216 */
[----:B0-----:R-:W-:-:S05]  /*1f90*/  IMAD.WIDE R6, R9, 0x4, R6 ;  /* 0x0000000409067825 */ /* 0x001fca00078e0206 */
[----:B------:R-:W2:Y:S02]  /*1fa0*/  LDG.E R9, desc[UR8][R6.64] ;  /* 0x0000000806097981 */ /* 0x000ea4000c1e1900 */
[----:B--2---:R-:W-:-:S05]  /*1fb0*/  FADD R9, R9, R0 ;  /* 0x0000000009097221 */ /* 0x004fca0000000000 */
[----:B------:R3:W-:Y:S02]  /*1fc0*/  STG.E desc[UR8][R6.64], R9 ;  /* 0x0000000906007986 */ /* 0x0007e4000c101908 */
.L_x_62:
[----:B------:R-:W-:Y:S05]  /*1fd0*/  BSYNC.RECONVERGENT B0 ;  /* 0x0000000000007941 */ /* 0x000fea0003800200 */
.L_x_61:
[----:B------:R-:W-:-:S04]  /*1fe0*/  IADD3 R13, PT, PT, R13, 0x1, RZ ;  /* 0x000000010d0d7810 */ /* 0x000fc80007ffe0ff */
[----:B------:R-:W-:-:S13]  /*1ff0*/  ISETP.NE.AND P0, PT, R13, R2, PT ;  /* 0x000000020d00720c */ /* 0x000fda0003f05270 */
[----:B------:R-:W-:Y:S05]  /*2000*/  @!P0 EXIT ;  /* 0x000000000000894d */ /* 0x000fea0003800000 */
[----:B------:R-:W-:Y:S05]  /*2010*/  BRA `(.L_x_97) ;  /* 0xffffffe800d47947 */ /* 0x000fea000383ffff */
.L_x_60:
[----:B------:R-:W0:Y:S02]  /*2020*/  LDC R11, c[0x0][0x384] ;  /* 0x0000e100ff0b7b82 */ /* 0x000e240000000800 */
[----:B0-----:R-:W-:-:S13]  /*2030*/  ISETP.GE.AND P0, PT, R11, 0x1, PT ;  /* 0x000000010b00780c */ /* 0x001fda0003f06270 */
[----:B------:R-:W-:Y:S05]  /*2040*/  @!P0 EXIT ;  /* 0x000000000000894d */ /* 0x000fea0003800000 */
[C---:B------:R-:W-:Y:S01]  /*2050*/  ISETP.GE.U32.AND P1, PT, R11.reuse, 0x8, PT ;  /* 0x000000080b00780c */ /* 0x040fe20003f26070 */
[----:B------:R-:W-:Y:S01]  /*2060*/  IMAD R13, R14, R11, RZ ;  /* 0x0000000b0e0d7224 */ /* 0x000fe200078e02ff */
[----:B------:R-:W-:Y:S01]  /*2070*/  LOP3.LUT R8, R11, 0x7, RZ, 0xc0, !PT ;  /* 0x000000070b087812 */ /* 0x000fe200078ec0ff */
[----:B------:R-:W-:-:S03]  /*2080*/  IMAD.MOV.U32 R0, RZ, RZ, RZ ;  /* 0x000000ffff007224 */ /* 0x000fc600078e00ff */
[----:B------:R-:W-:-:S07]  /*2090*/  ISETP.NE.AND P0, PT, R8, RZ, PT ;  /* 0x000000ff0800720c */ /* 0x000fce0003f05270 */
[----:B------:R-:W-:Y:S06]  /*20a0*/  @!P1 BRA `(.L_x_98) ;  /* 0x00000000004c9947 */ /* 0x000fec0003800000 */
[----:B------:R-:W0:Y:S01]  /*20b0*/  LDC R9, c[0x0][0x38c] ;  /* 0x0000e300ff097b82 */ /* 0x000e220000000800 */
[----:B------:R-:W-:Y:S02]  /*20c0*/  IADD3 R4, P1, PT, R6, 0x10, RZ ;  /* 0x0000001006047810 */ /* 0x000fe40007f3e0ff */
[----:B------:R-:W-:-:S03]  /*20d0*/  LOP3.LUT R0, R11, 0x7ffffff8, RZ, 0xc0, !PT ;  /* 0x7ffffff80b007812 */ /* 0x000fc600078ec0ff */
[----:B------:R-:W-:Y:S01]  /*20e0*/  IMAD.X R5, RZ, RZ, R7, P1 ;  /* 0x000000ffff057224 */ /* 0x000fe200008e0607 */
[----:B------:R-:W-:Y:S01]  /*20f0*/  MOV R7, R13 ;  /* 0x0000000d00077202 */ /* 0x000fe20000000f00 */
[----:B------:R-:W-:-:S07]  /*2100*/  IMAD.MOV R6, RZ, RZ, -R0 ;  /* 0x000000ffff067224 */ /* 0x000fce00078e0a00 */
.L_x_99:
[C---:B-1----:R-:W-:Y:S01]  /*2110*/  IMAD.WIDE R2, R7.reuse, 0x4, R4 ;  /* 0x0000000407027825 */ /* 0x042fe200078e0204 */
[----:B------:R-:W-:-:S03]  /*2120*/  IADD3 R7, PT, PT, R7, 0x8, RZ ;  /* 0x0000000807077810 */ /* 0x000fc60007ffe0ff */
[----:B------:R-:W-:Y:S01]  /*2130*/  VIADD R6, R6, 0x8 ;  /* 0x0000000806067836 */ /* 0x000fe20000000000 */
[----:B0-----:R1:W-:Y:S04]  /*2140*/  STG.E desc[UR8][R2.64+-0x10], R9 ;  /* 0xfffff00902007986 */ /* 0x0013e8000c101908 */
[----:B------:R1:W-:Y:S01]  /*2150*/  STG.E desc[UR8][R2.64+-0xc], R9 ;  /* 0xfffff40902007986 */ /* 0x0003e2000c101908 */
[----:B------:R-:W-:-:S03]  /*2160*/  ISETP.NE.AND P1, PT, R6, RZ, PT ;  /* 0x000000ff0600720c */ /* 0x000fc60003f25270 */
[----:B------:R1:W-:Y:S04]  /*2170*/  STG.E desc[UR8][R2.64+-0x8], R9 ;  /* 0xfffff80902007986 */ /* 0x0003e8000c101908 */
[----:B------:R1:W-:Y:S04]  /*2180*/  STG.E desc[UR8][R2.64+-0x4], R9 ;  /* 0xfffffc0902007986 */ /* 0x0003e8000c101908 */
[----:B------:R1:W-:Y:S04]  /*2190*/  STG.E desc[UR8][R2.64], R9 ;  /* 0x0000000902007986 */ /* 0x0003e8000c101908 */
[----:B------:R1:W-:Y:S04]  /*21a0*/  STG.E desc[UR8][R2.64+0x4], R9 ;  /* 0x0000040902007986 */ /* 0x0003e8000c101908 */
[----:B------:R1:W-:Y:S04]  /*21b0*/  STG.E desc[UR8][R2.64+0x8], R9 ;  /* 0x0000080902007986 */ /* 0x0003e8000c101908 */
[----:B------:R1:W-:Y:S01]  /*21c0*/  STG.E desc[UR8][R2.64+0xc], R9 ;  /* 0x00000c0902007986 */ /* 0x0003e2000c101908 */
[----:B------:R-:W-:Y:S05]  /*21d0*/  @P1 BRA `(.L_x_99) ;  /* 0xfffffffc00cc1947 */ /* 0x000fea000383ffff */
.L_x_98:
[----:B------:R-:W-:Y:S05]  /*21e0*/  @!P0 EXIT ;  /* 0x000000000000894d */ /* 0x000fea0003800000 */
[----:B------:R-:W-:Y:S02]  /*21f0*/  ISETP.GE.U32.AND P0, PT, R8, 0x4, PT ;  /* 0x000000040800780c */ /* 0x000fe40003f06070 */
[----:B------:R-:W-:-:S04]  /*2200*/  LOP3.LUT R4, R11, 0x3, RZ, 0xc0, !PT ;  /* 0x000000030b047812 */ /* 0x000fc800078ec0ff */
[----:B------:R-:W-:-:S07]  /*2210*/  ISETP.NE.AND P1, PT, R4, RZ, PT ;  /* 0x000000ff0400720c */ /* 0x000fce0003f25270 */
[----:B------:R-:W-:Y:S06]  /*2220*/  @!P0 BRA `(.L_x_100) ;  /* 0x0000000000248947 */ /* 0x000fec0003800000 */
[----:B-1----:R-:W0:Y:S01]  /*2230*/  LDC.64 R2, c[0x0][0x3a8] ;  /* 0x0000ea00ff027b82 */ /* 0x002e220000000a00 */
[----:B------:R-:W-:Y:S02]  /*2240*/  IMAD.IADD R5, R13, 0x1, R0 ;  /* 0x000000010d057824 */ /* 0x000fe400078e0200 */
[----:B------:R-:W-:-:S05]  /*2250*/  VIADD R0, R0, 0x4 ;  /* 0x0000000400007836 */ /* 0x000fca0000000000 */
[----:B------:R-:W1:Y:S01]  /*2260*/  LDC R7, c[0x0][0x38c] ;  /* 0x0000e300ff077b82 */ /* 0x000e620000000800 */
[----:B0-----:R-:W-:-:S05]  /*2270*/  IMAD.WIDE R2, R5, 0x4, R2 ;  /* 0x0000000405027825 */ /* 0x001fca00078e0202 */
[----:B-1----:R0:W-:Y:S04]  /*2280*/  STG.E desc[UR8][R2.64], R7 ;  /* 0x0000000702007986 */ /* 0x0021e8000c101908 */
[----:B------:R0:W-:Y:S04]  /*2290*/  STG.E desc[UR8][R2.64+0x4], R7 ;  /* 0x0000040702007986 */ /* 0x0001e8000c101908 */
[----:B------:R0:W-:Y:S04]  /*22a0*/  STG.E desc[UR8][R2.64+0x8], R7 ;  /* 0x0000080702007986 */ /* 0x0001e8000c101908 */
[----:B------:R0:W-:Y:S02]  /*22b0*/  STG.E desc[UR8][R2.64+0xc], R7 ;  /* 0x00000c0702007986 */ /* 0x0001e4000c101908 */
.L_x_100:
[----:B------:R-:W-:Y:S05]  /*22c0*/  @!P1 EXIT ;  /* 0x000000000000994d */ /* 0x000fea0003800000 */
[----:B------:R-:W-:Y:S02]  /*22d0*/  ISETP.NE.AND P1, PT, R4, 0x1, PT ;  /* 0x000000010400780c */ /* 0x000fe40003f25270 */
[----:B01----:R-:W-:-:S04]  /*22e0*/  LOP3.LUT R2, R11, 0x1, RZ, 0xc0, !PT ;  /* 0x000000010b027812 */ /* 0x003fc800078ec0ff */
[----:B------:R-:W-:-:S07]  /*22f0*/  ISETP.NE.U32.AND P0, PT, R2, 0x1, PT ;  /* 0x000000010200780c */ /* 0x000fce0003f05070 */
[----:B------:R-:W-:Y:S06]  /*2300*/  @!P1 BRA `(.L_x_101) ;  /* 0x00000000001c9947 */ /* 0x000fec0003800000 */
[----:B------:R-:W0:Y:S01]  /*2310*/  LDC.64 R2, c[0x0][0x3a8] ;  /* 0x0000ea00ff027b82 */ /* 0x000e220000000a00 */
[----:B------:R-:W-:Y:S01]  /*2320*/  IADD3 R5, PT, PT, R13, R0, RZ ;  /* 0x000000000d057210 */ /* 0x000fe20007ffe0ff */
[----:B------:R-:W-:-:S06]  /*2330*/  VIADD R0, R0, 0x2 ;  /* 0x0000000200007836 */ /* 0x000fcc0000000000 */
[----:B------:R-:W1:Y:S01]  /*2340*/  LDC R7, c[0x0][0x38c] ;  /* 0x0000e300ff077b82 */ /* 0x000e620000000800 */
[----:B0-----:R-:W-:-:S05]  /*2350*/  IMAD.WIDE R2, R5, 0x4, R2 ;  /* 0x0000000405027825 */ /* 0x001fca00078e0202 */
[----:B-1----:R0:W-:Y:S04]  /*2360*/  STG.E desc[UR8][R2.64], R7 ;  /* 0x0000000702007986 */ /* 0x0021e8000c101908 */
[----:B------:R0:W-:Y:S02]  /*2370*/  STG.E desc[UR8][R2.64+0x4], R7 ;  /* 0x0000040702007986 */ /* 0x0001e4000c101908 */
.L_x_101:
[----:B------:R-:W-:Y:S05]  /*2380*/  @P0 EXIT ;  /* 0x000000000000094d */ /* 0x000fea0003800000 */
[----:B0-----:R-:W0:Y:S01]  /*2390*/  LDC.64 R2, c[0x0][0x3a8] ;  /* 0x0000ea00ff027b82 */ /* 0x001e220000000a00 */
[----:B------:R-:W-:-:S07]  /*23a0*/  IMAD.IADD R5, R13, 0x1, R0 ;  /* 0x000000010d057824 */ /* 0x000fce00078e0200 */
[----:B------:R-:W1:Y:S01]  /*23b0*/  LDC R7, c[0x0][0x38c] ;  /* 0x0000e300ff077b82 */ /* 0x000e620000000800 */
[----:B0-----:R-:W-:-:S05]  /*23c0*/  IMAD.WIDE R2, R5, 0x4, R2 ;  /* 0x0000000405027825 */ /* 0x001fca00078e0202 */
[----:B-1----:R-:W-:Y:S01]  /*23d0*/  STG.E desc[UR8][R2.64], R7 ;  /* 0x0000000702007986 */ /* 0x002fe2000c101908 */
[----:B------:R-:W-:Y:S05]  /*23e0*/  EXIT ;  /* 0x000000000000794d */ /* 0x000fea0003800000 */
        .weak           $__internal_1_$__cuda_sm3x_div_rn_noftz_f32_slowpath
        .type           $__internal_1_$__cuda_sm3x_div_rn_noftz_f32_slowpath,@function
        .size           $__internal_1_$__cuda_sm3x_div_rn_noftz_f32_slowpath,(.L_x_115 - $__internal_1_$__cuda_sm3x_div_rn_noftz_f32_slowpath)
$__internal_1_$__cuda_sm3x_div_rn_noftz_f32_slowpath:
[--C-:B------:R-:W-:Y:S01]  /*23f0*/  SHF.R.U32.HI R21, RZ, 0x17, R3.reuse ;  /* 0x00000017ff157819 */ /* 0x100fe20000011603 */
[----:B------:R-:W-:Y:S01]  /*2400*/  BSSY.RECONVERGENT B1, `(.L_x_102) ;  /* 0x0000063000017945 */ /* 0x000fe20003800200 */
[----:B------:R-:W-:Y:S01]  /*2410*/  SHF.R.U32.HI R25, RZ, 0x17, R0 ;  /* 0x00000017ff197819 */ /* 0x000fe20000011600 */
[----:B------:R-:W-:Y:S01]  /*2420*/  IMAD.MOV.U32 R27, RZ, RZ, R3 ;  /* 0x000000ffff1b7224 */ /* 0x000fe200078e0003 */
[----:B------:R-:W-:Y:S02]  /*2430*/  LOP3.LUT R21, R21, 0xff, RZ, 0xc0, !PT ;  /* 0x000000ff15157812 */ /* 0x000fe400078ec0ff */
[----:B------:R-:W-:Y:S02]  /*2440*/  LOP3.LUT R25, R25, 0xff, RZ, 0xc0, !PT ;  /* 0x000000ff19197812 */ /* 0x000fe400078ec0ff */
[----:B------:R-:W-:-:S03]  /*2450*/  IADD3 R26, PT, PT, R21, -0x1, RZ ;  /* 0xffffffff151a7810 */ /* 0x000fc60007ffe0ff */
[----:B------:R-:W-:Y:S01]  /*2460*/  VIADD R28, R25, 0xffffffff ;  /* 0xffffffff191c7836 */ /* 0x000fe20000000000 */
[----:B------:R-:W-:-:S04]  /*2470*/  ISETP.GT.U32.AND P0, PT, R26, 0xfd, PT ;  /* 0x000000fd1a00780c */ /* 0x000fc80003f04070 */
[----:B------:R-:W-:-:S13]  /*2480*/  ISETP.GT.U32.OR P0, PT, R28, 0xfd, P0 ;  /* 0x000000fd1c00780c */ /* 0x000fda0000704470 */
[----:B------:R-:W-:Y:S01]  /*2490*/  @!P0 MOV R20, RZ ;  /* 0x000000ff00148202 */ /* 0x000fe20000000f00 */
        /* <DEDUP_REMOVED lines=19> */
[----:B------:R-:W-:Y:S02]  /*25d0*/  @P0 IMAD.MOV.U32 R20, RZ, RZ, RZ ;  /* 0x000000ffff140224 */ /* 0x000fe400078e00ff */
[----:B------:R-:W-:Y:S01]  /*25e0*/  @!P0 FFMA R0, R0, 1.84467440737095516160e+19, RZ ;  /* 0x5f80000000008823 */ /* 0x000fe200000000ff */
[----:B------:R-:W-:Y:S02]  /*25f0*/  @!P0 IMAD.MOV.U32 R20, RZ, RZ, -0x40 ;  /* 0xffffffc0ff148424 */ /* 0x000fe400078e00ff */
[----:B------:R-:W-:-:S03]  /*2600*/  @!P1 FFMA R27, R3, 1.84467440737095516160e+19, RZ ;  /* 0x5f800000031b9823 */ /* 0x000fc600000000ff */
[----:B------:R-:W-:-:S07]  /*2610*/  @!P1 IADD3 R20, PT, PT, R20, 0x40, RZ ;  /* 0x0000004014149810 */ /* 0x000fce0007ffe0ff */
.L_x_103:
[----:B------:R-:W-:Y:S01]  /*2620*/  LEA R26, R21, 0xc0800000, 0x17 ;  /* 0xc0800000151a7811 */ /* 0x000fe200078eb8ff */
[----:B------:R-:W-:Y:S04]  /*2630*/  BSSY.RECONVERGENT B2, `(.L_x_108) ;  /* 0x0000036000027945 */ /* 0x000fe80003800200 */
[----:B------:R-:W-:Y:S02]  /*2640*/  IMAD.IADD R28, R27, 0x1, -R26 ;  /* 0x000000011b1c7824 */ /* 0x000fe400078e0a1a */
[----:B------:R-:W-:Y:S02]  /*2650*/  VIADD R27, R25, 0xffffff81 ;  /* 0xffffff81191b7836 */ /* 0x000fe40000000000 */
[----:B------:R-:W0:Y:S01]  /*2660*/  MUFU.RCP R26, R28 ;  /* 0x0000001c001a7308 */ /* 0x000e220000001000 */
[----:B------:R-:W-:Y:S01]  /*2670*/  FADD.FTZ R25, -R28, -RZ ;  /* 0x800000ff1c197221 */ /* 0x000fe20000010100 */
[C---:B------:R-:W-:Y:S01]  /*2680*/  IMAD R0, R27.reuse, -0x800000, R0 ;  /* 0xff8000001b007824 */ /* 0x040fe200078e0200 */
[----:B------:R-:W-:-:S04]  /*2690*/  IADD3 R27, PT, PT, R27, 0x7f, -R21 ;  /* 0x0000007f1b1b7810 */ /* 0x000fc80007ffe815 */
[----:B------:R-:W-:Y:S01]  /*26a0*/  IADD3 R20, PT, PT, R27, R20, RZ ;  /* 0x000000141b147210 */ /* 0x000fe20007ffe0ff */
[----:B0-----:R-:W-:-:S04]  /*26b0*/  FFMA R21, R26, R25, 1 ;  /* 0x3f8000001a157423 */ /* 0x001fc80000000019 */
[----:B------:R-:W-:-:S04]  /*26c0*/  FFMA R21, R26, R21, R26 ;  /* 0x000000151a157223 */ /* 0x000fc8000000001a */
[----:B------:R-:W-:-:S04]  /*26d0*/  FFMA R26, R0, R21, RZ ;  /* 0x00000015001a7223 */ /* 0x000fc800000000ff */
[----:B------:R-:W-:-:S04]  /*26e0*/  FFMA R27, R25, R26, R0 ;  /* 0x0000001a191b7223 */ /* 0x000fc80000000000 */
[----:B------:R-:W-:-:S04]  /*26f0*/  FFMA R26, R21, R27, R26 ;  /* 0x0000001b151a7223 */ /* 0x000fc8000000001a */
[----:B------:R-:W-:-:S04]  /*2700*/  FFMA R27, R25, R26, R0 ;  /* 0x0000001a191b7223 */ /* 0x000fc80000000000 */
[----:B------:R-:W-:-:S05]  /*2710*/  FFMA R25, R21, R27, R26 ;  /* 0x0000001b15197223 */ /* 0x000fca000000001a */
[----:B------:R-:W-:-:S04]  /*2720*/  SHF.R.U32.HI R0, RZ, 0x17, R25 ;  /* 0x00000017ff007819 */ /* 0x000fc80000011619 */
[----:B------:R-:W-:-:S05]  /*2730*/  LOP3.LUT R29, R0, 0xff, RZ, 0xc0, !PT ;  /* 0x000000ff001d7812 */ /* 0x000fca00078ec0ff */
[----:B------:R-:W-:-:S04]  /*2740*/  IMAD.IADD R0, R29, 0x1, R20 ;  /* 0x000000011d007824 */ /* 0x000fc800078e0214 */
        /* <DEDUP_REMOVED lines=10> */
[CCC-:B------:R-:W-:Y:S01]  /*27f0*/  FFMA.RP R20, R21.reuse, R27.reuse, R26.reuse ;  /* 0x0000001b15147223 */ /* 0x1c0fe2000000801a */
[CCC-:B------:R-:W-:Y:S01]  /*2800*/  FFMA.RM R29, R21.reuse, R27.reuse, R26.reuse ;  /* 0x0000001b151d7223 */ /* 0x1c0fe2000000401a */
[----:B------:R-:W-:Y:S01]  /*2810*/  FFMA.RZ R21, R21, R27, R26 ;  /* 0x0000001b15157223 */ /* 0x000fe2000000c01a */
[C---:B------:R-:W-:Y:S02]  /*2820*/  ISETP.NE.AND P2, PT, R0.reuse, RZ, PT ;  /* 0x000000ff0000720c */ /* 0x040fe40003f45270 */
[----:B------:R-:W-:Y:S02]  /*2830*/  ISETP.NE.AND P1, PT, R0, RZ, PT ;  /* 0x000000ff0000720c */ /* 0x000fe40003f25270 */
[----:B------:R-:W-:Y:S02]  /*2840*/  LOP3.LUT R21, R21, 0x7fffff, RZ, 0xc0, !PT ;  /* 0x007fffff15157812 */ /* 0x000fe400078ec0ff */
[----:B------:R-:W-:Y:S02]  /*2850*/  FSETP.NEU.FTZ.AND P0, PT, R20, R29, PT ;  /* 0x0000001d1400720b */ /* 0x000fe40003f1d000 */
[----:B------:R-:W-:Y:S01]  /*2860*/  IADD3 R20, PT, PT, R0, 0x20, RZ ;  /* 0x0000002000147810 */ /* 0x000fe20007ffe0ff */
[----:B------:R-:W-:Y:S01]  /*2870*/  IMAD.MOV R0, RZ, RZ, -R0 ;  /* 0x000000ffff007224 */ /* 0x000fe200078e0a00 */
[----:B------:R-:W-:-:S04]  /*2880*/  LOP3.LUT R21, R21, 0x800000, RZ, 0xfc, !PT ;  /* 0x0080000015157812 */ /* 0x000fc800078efcff */
[----:B------:R-:W-:Y:S02]  /*2890*/  SHF.L.U32 R20, R21, R20, RZ ;  /* 0x0000001415147219 */ /* 0x000fe400000006ff */
        /* <DEDUP_REMOVED lines=11> */
.L_x_110:
[----:B------:R-:W-:-:S04]  /*2950*/  LOP3.LUT R25, R25, 0x80000000, RZ, 0xc0, !PT ;  /* 0x8000000019197812 */ /* 0x000fc800078ec0ff */
[----:B------:R-:W-:Y:S01]  /*2960*/  LOP3.LUT R25, R25, 0x7f800000, RZ, 0xfc, !PT ;  /* 0x7f80000019197812 */ /* 0x000fe200078efcff */
[----:B------:R-:W-:Y:S06]  /*2970*/  BRA `(.L_x_111) ;  /* 0x0000000000047947 */ /* 0x000fec0003800000 */
.L_x_109:
[----:B------:R-:W-:-:S07]  /*2980*/  IMAD R25, R20, 0x800000, R25 ;  /* 0x0080000014197824 */ /* 0x000fce00078e0219 */
.L_x_111:
[----:B------:R-:W-:Y:S05]  /*2990*/  BSYNC.RECONVERGENT B2 ;  /* 0x0000000000027941 */ /* 0x000fea0003800200 */
.L_x_108:
[----:B------:R-:W-:Y:S05]  /*29a0*/  BRA `(.L_x_112) ;  /* 0x0000000000207947 */ /* 0x000fea0003800000 */
.L_x_107:
[----:B------:R-:W-:-:S04]  /*29b0*/  LOP3.LUT R0, R27, 0x80000000, R0, 0x48, !PT ;  /* 0x800000001b007812 */ /* 0x000fc800078e4800 */
[----:B------:R-:W-:Y:S01]  /*29c0*/  LOP3.LUT R25, R0, 0x7f800000, RZ, 0xfc, !PT ;  /* 0x7f80000000197812 */ /* 0x000fe200078efcff */
[----:B------:R-:W-:Y:S06]  /*29d0*/  BRA `(.L_x_112) ;  /* 0x0000000000147947 */ /* 0x000fec0003800000 */
.L_x_106:
[----:B------:R-:W-:Y:S01]  /*29e0*/  LOP3.LUT R25, R27, 0x80000000, R0, 0x48, !PT ;  /* 0x800000001b197812 */ /* 0x000fe200078e4800 */
[----:B------:R-:W-:Y:S06]  /*29f0*/  BRA `(.L_x_112) ;  /* 0x00000000000c7947 */ /* 0x000fec0003800000 */
.L_x_105:
[----:B------:R-:W0:Y:S01]  /*2a00*/  MUFU.RSQ R25, -QNAN ;  /* 0xffc0000000197908 */ /* 0x000e220000001400 */
[----:B------:R-:W-:Y:S05]  /*2a10*/  BRA `(.L_x_112) ;  /* 0x0000000000047947 */ /* 0x000fea0003800000 */
.L_x_104:
[----:B------:R-:W-:-:S07]  /*2a20*/  FADD.FTZ R25, R0, R3 ;  /* 0x0000000300197221 */ /* 0x000fce0000010000 */
.L_x_112:
[----:B------:R-:W-:Y:S05]  /*2a30*/  BSYNC.RECONVERGENT B1 ;  /* 0x0000000000017941 */ /* 0x000fea0003800200 */
.L_x_102:
[----:B------:R-:W-:Y:S02]  /*2a40*/  HFMA2 R21, -RZ, RZ, 0, 0 ;  /* 0x00000000ff157431 */ /* 0x000fe400000001ff */
[----:B------:R-:W-:Y:S01]  /*2a50*/  IMAD.MOV.U32 R20, RZ, RZ, R24 ;  /* 0x000000ffff147224 */ /* 0x000fe200078e0018 */
[----:B0-----:R-:W-:-:S03]  /*2a60*/  MOV R0, R25 ;  /* 0x0000001900007202 */ /* 0x001fc60000000f00 */
[----:B------:R-:W-:Y:S05]  /*2a70*/  RET.REL.NODEC R20 `(_Z33voxel_sampling_feature_gpu_kerneliiifiPKfPKiPf) ;  /* 0xffffffd414607950 */ /* 0x000fea0003c3ffff */
.L_x_113:
        /* <DEDUP_REMOVED lines=16> */
.L_x_115:


//--------------------- .nv.shared.reserved.0     --------------------------
	.section	.nv.shared.reserved.0,"aw",@nobits
	.weak		__nv_reservedSMEM_offset_0_alias
	.size		__nv_reservedSMEM_offset_0_alias, 0, 64
	.other		__nv_reservedSMEM_offset_0_alias,@"STO_CUDA_RESERVED_SHARED STV_DEFAULT"
__nv_reservedSMEM_offset_0_alias:
	.zero		0
	.zero		64


//--------------------- .nv.constant0._Z38voxel_sampling_feature_grad_gpu_kerneliiiiPKiPKfPf --------------------------
	.section	.nv.constant0._Z38voxel_sampling_feature_grad_gpu_kerneliiiiPKiPKfPf,"a",@progbits
	.sectionflags	@""
	.align	4
.nv.constant0._Z38voxel_sampling_feature_grad_gpu_kerneliiiiPKiPKfPf:
	.zero		936


//--------------------- .nv.constant0._Z33voxel_sampling_feature_gpu_kerneliiifiPKfPKiPf --------------------------
	.section	.nv.constant0._Z33voxel_sampling_feature_gpu_kerneliiifiPKfPKiPf,"a",@progbits
	.sectionflags	@""
	.align	4
.nv.constant0._Z33voxel_sampling_feature_gpu_kerneliiifiPKfPKiPf:
	.zero		944


//--------------------- SYMBOLS --------------------------

	.type		.nv.reservedSmem.offset0,@object
	.size		.nv.reservedSmem.offset0,0x4
